//
// Generated by NVIDIA NVVM Compiler
//
// Compiler Build ID: CL-36424714
// Cuda compilation tools, release 13.0, V13.0.88
// Based on NVVM 20.0.0
//

.version 9.0
.target sm_100
.address_size 64

	// .globl	_Z16mma_m16n8k16_ptxILi16ELi8EEvP6__halfS1_iiiPf
.extern .func  (.param .b32 func_retval0) vprintf
(
	.param .b64 vprintf_param_0,
	.param .b64 vprintf_param_1
)
;
// _ZZ16mma_m16n8k16_ptxILi16ELi8EEvP6__halfS1_iiiPfE3s_a has been demoted
// _ZZ16mma_m16n8k16_ptxILi16ELi8EEvP6__halfS1_iiiPfE3s_b has been demoted
.global .align 1 .b8 $str[99] = {84, 37, 100, 58, 10, 9, 37, 102, 32, 37, 102, 10, 9, 37, 102, 32, 37, 102, 10, 9, 37, 102, 32, 37, 102, 10, 9, 37, 102, 32, 37, 102, 10, 66, 58, 10, 9, 37, 102, 32, 37, 102, 10, 9, 37, 102, 32, 37, 102, 10, 35, 35, 35, 58, 32, 37, 100, 32, 44, 37, 100, 10, 35, 35, 35, 58, 32, 37, 100, 32, 44, 37, 100, 10, 35, 35, 35, 58, 32, 37, 100, 32, 44, 37, 100, 10, 35, 35, 35, 58, 32, 37, 100, 32, 44, 37, 100, 10};

.visible .entry _Z16mma_m16n8k16_ptxILi16ELi8EEvP6__halfS1_iiiPf(
	.param .u64 .ptr .align 1 _Z16mma_m16n8k16_ptxILi16ELi8EEvP6__halfS1_iiiPf_param_0,
	.param .u64 .ptr .align 1 _Z16mma_m16n8k16_ptxILi16ELi8EEvP6__halfS1_iiiPf_param_1,
	.param .u32 _Z16mma_m16n8k16_ptxILi16ELi8EEvP6__halfS1_iiiPf_param_2,
	.param .u32 _Z16mma_m16n8k16_ptxILi16ELi8EEvP6__halfS1_iiiPf_param_3,
	.param .u32 _Z16mma_m16n8k16_ptxILi16ELi8EEvP6__halfS1_iiiPf_param_4,
	.param .u64 .ptr .align 1 _Z16mma_m16n8k16_ptxILi16ELi8EEvP6__halfS1_iiiPf_param_5
)
{
	.local .align 8 .b8 	__local_depot0[136];
	.reg .b64 	%SP;
	.reg .b64 	%SPL;
	.reg .pred 	%p<2>;
	.reg .b16 	%rs<89>;
	.reg .b32 	%r<52>;
	.reg .b32 	%f<141>;
	.reg .b64 	%rd<23>;
	.reg .b64 	%fd<13>;
	// demoted variable
	.shared .align 2 .b8 _ZZ16mma_m16n8k16_ptxILi16ELi8EEvP6__halfS1_iiiPfE3s_a[512];
	// demoted variable
	.shared .align 2 .b8 _ZZ16mma_m16n8k16_ptxILi16ELi8EEvP6__halfS1_iiiPfE3s_b[256];
	mov.u64 	%SPL, __local_depot0;
	cvta.local.u64 	%SP, %SPL;
	ld.param.u64 	%rd2, [_Z16mma_m16n8k16_ptxILi16ELi8EEvP6__halfS1_iiiPf_param_0];
	ld.param.u64 	%rd3, [_Z16mma_m16n8k16_ptxILi16ELi8EEvP6__halfS1_iiiPf_param_1];
	cvta.to.global.u64 	%rd4, %rd3;
	cvta.to.global.u64 	%rd5, %rd2;
	mov.u32 	%r16, %tid.x;
	and.b32  	%r17, %r16, 31;
	shr.u32 	%r18, %r17, 2;
	shr.u32 	%r19, %r16, 1;
	and.b32  	%r20, %r19, 496;
	mov.u32 	%r21, %ctaid.y;
	shl.b32 	%r22, %r21, 4;
	add.s32 	%r23, %r20, %r22;
	mov.u32 	%r24, %ctaid.x;
	shl.b32 	%r1, %r24, 3;
	or.b32  	%r2, %r23, %r18;
	shl.b32 	%r25, %r2, 4;
	shl.b32 	%r26, %r16, 1;
	and.b32  	%r27, %r26, 6;
	or.b32  	%r28, %r25, %r27;
	mul.wide.u32 	%rd6, %r28, 2;
	add.s64 	%rd7, %rd5, %rd6;
	ld.global.u16 	%rs1, [%rd7];
	ld.global.u16 	%rs2, [%rd7+2];
	ld.global.u16 	%rs3, [%rd7+256];
	ld.global.u16 	%rs4, [%rd7+258];
	ld.global.u16 	%rs5, [%rd7+16];
	ld.global.u16 	%rs6, [%rd7+18];
	ld.global.u16 	%rs7, [%rd7+272];
	ld.global.u16 	%rs8, [%rd7+274];
	shl.b32 	%r29, %r16, 4;
	and.b32  	%r30, %r29, 48;
	or.b32  	%r31, %r18, %r1;
	add.s32 	%r32, %r31, %r30;
	mul.wide.s32 	%rd8, %r32, 2;
	add.s64 	%rd9, %rd4, %rd8;
	ld.global.u16 	%rs9, [%rd9];
	ld.global.u16 	%rs10, [%rd9+16];
	ld.global.u16 	%rs11, [%rd9+128];
	ld.global.u16 	%rs12, [%rd9+144];
	// begin inline asm
	{  mov.b32 %r10, {%rs1,%rs2};}

	// end inline asm
	// begin inline asm
	{  mov.b32 %r11, {%rs3,%rs4};}

	// end inline asm
	// begin inline asm
	{  mov.b32 %r12, {%rs5,%rs6};}

	// end inline asm
	// begin inline asm
	{  mov.b32 %r13, {%rs7,%rs8};}

	// end inline asm
	// begin inline asm
	{  mov.b32 %r14, {%rs9,%rs10};}

	// end inline asm
	// begin inline asm
	{  mov.b32 %r15, {%rs11,%rs12};}

	// end inline asm
	shl.b32 	%r33, %r28, 1;
	mov.u32 	%r34, _ZZ16mma_m16n8k16_ptxILi16ELi8EEvP6__halfS1_iiiPfE3s_a;
	add.s32 	%r35, %r34, %r33;
	st.shared.u16 	[%r35], %rs1;
	st.shared.u16 	[%r35+2], %rs2;
	st.shared.u16 	[%r35+256], %rs3;
	st.shared.u16 	[%r35+258], %rs4;
	st.shared.u16 	[%r35+16], %rs5;
	st.shared.u16 	[%r35+18], %rs6;
	st.shared.u16 	[%r35+272], %rs7;
	st.shared.u16 	[%r35+274], %rs8;
	shl.b32 	%r36, %r32, 1;
	mov.u32 	%r37, _ZZ16mma_m16n8k16_ptxILi16ELi8EEvP6__halfS1_iiiPfE3s_b;
	add.s32 	%r38, %r37, %r36;
	st.shared.u16 	[%r38], %rs9;
	st.shared.u16 	[%r38+16], %rs10;
	st.shared.u16 	[%r38+128], %rs11;
	st.shared.u16 	[%r38+144], %rs12;
	bar.sync 	0;
	or.b32  	%r9, %r27, %r1;
	shl.b32 	%r39, %r2, 5;
	add.s32 	%r40, %r34, %r39;
	ld.shared.u16 	%rs13, [%r40];
	// begin inline asm
	{  cvt.f32.f16 %f5, %rs13;}

	// end inline asm
	shl.b32 	%r41, %r9, 1;
	add.s32 	%r42, %r37, %r41;
	ld.shared.u16 	%rs14, [%r42];
	// begin inline asm
	{  cvt.f32.f16 %f6, %rs14;}

	// end inline asm
	fma.rn.f32 	%f69, %f5, %f6, 0f00000000;
	ld.shared.u16 	%rs15, [%r40+2];
	// begin inline asm
	{  cvt.f32.f16 %f7, %rs15;}

	// end inline asm
	ld.shared.u16 	%rs16, [%r42+16];
	// begin inline asm
	{  cvt.f32.f16 %f8, %rs16;}

	// end inline asm
	fma.rn.f32 	%f70, %f7, %f8, %f69;
	ld.shared.u16 	%rs17, [%r40+4];
	// begin inline asm
	{  cvt.f32.f16 %f9, %rs17;}

	// end inline asm
	ld.shared.u16 	%rs18, [%r42+32];
	// begin inline asm
	{  cvt.f32.f16 %f10, %rs18;}

	// end inline asm
	fma.rn.f32 	%f71, %f9, %f10, %f70;
	ld.shared.u16 	%rs19, [%r40+6];
	// begin inline asm
	{  cvt.f32.f16 %f11, %rs19;}

	// end inline asm
	ld.shared.u16 	%rs20, [%r42+48];
	// begin inline asm
	{  cvt.f32.f16 %f12, %rs20;}

	// end inline asm
	fma.rn.f32 	%f72, %f11, %f12, %f71;
	ld.shared.u16 	%rs21, [%r40+8];
	// begin inline asm
	{  cvt.f32.f16 %f13, %rs21;}

	// end inline asm
	ld.shared.u16 	%rs22, [%r42+64];
	// begin inline asm
	{  cvt.f32.f16 %f14, %rs22;}

	// end inline asm
	fma.rn.f32 	%f73, %f13, %f14, %f72;
	ld.shared.u16 	%rs23, [%r40+10];
	// begin inline asm
	{  cvt.f32.f16 %f15, %rs23;}

	// end inline asm
	ld.shared.u16 	%rs24, [%r42+80];
	// begin inline asm
	{  cvt.f32.f16 %f16, %rs24;}

	// end inline asm
	fma.rn.f32 	%f74, %f15, %f16, %f73;
	ld.shared.u16 	%rs25, [%r40+12];
	// begin inline asm
	{  cvt.f32.f16 %f17, %rs25;}

	// end inline asm
	ld.shared.u16 	%rs26, [%r42+96];
	// begin inline asm
	{  cvt.f32.f16 %f18, %rs26;}

	// end inline asm
	fma.rn.f32 	%f75, %f17, %f18, %f74;
	ld.shared.u16 	%rs27, [%r40+14];
	// begin inline asm
	{  cvt.f32.f16 %f19, %rs27;}

	// end inline asm
	ld.shared.u16 	%rs28, [%r42+112];
	// begin inline asm
	{  cvt.f32.f16 %f20, %rs28;}

	// end inline asm
	fma.rn.f32 	%f76, %f19, %f20, %f75;
	ld.shared.u16 	%rs29, [%r40+16];
	// begin inline asm
	{  cvt.f32.f16 %f21, %rs29;}

	// end inline asm
	ld.shared.u16 	%rs30, [%r42+128];
	// begin inline asm
	{  cvt.f32.f16 %f22, %rs30;}

	// end inline asm
	fma.rn.f32 	%f77, %f21, %f22, %f76;
	ld.shared.u16 	%rs31, [%r40+18];
	// begin inline asm
	{  cvt.f32.f16 %f23, %rs31;}

	// end inline asm
	ld.shared.u16 	%rs32, [%r42+144];
	// begin inline asm
	{  cvt.f32.f16 %f24, %rs32;}

	// end inline asm
	fma.rn.f32 	%f78, %f23, %f24, %f77;
	ld.shared.u16 	%rs33, [%r40+20];
	// begin inline asm
	{  cvt.f32.f16 %f25, %rs33;}

	// end inline asm
	ld.shared.u16 	%rs34, [%r42+160];
	// begin inline asm
	{  cvt.f32.f16 %f26, %rs34;}

	// end inline asm
	fma.rn.f32 	%f79, %f25, %f26, %f78;
	ld.shared.u16 	%rs35, [%r40+22];
	// begin inline asm
	{  cvt.f32.f16 %f27, %rs35;}

	// end inline asm
	ld.shared.u16 	%rs36, [%r42+176];
	// begin inline asm
	{  cvt.f32.f16 %f28, %rs36;}

	// end inline asm
	fma.rn.f32 	%f80, %f27, %f28, %f79;
	ld.shared.u16 	%rs37, [%r40+24];
	// begin inline asm
	{  cvt.f32.f16 %f29, %rs37;}

	// end inline asm
	ld.shared.u16 	%rs38, [%r42+192];
	// begin inline asm
	{  cvt.f32.f16 %f30, %rs38;}

	// end inline asm
	fma.rn.f32 	%f81, %f29, %f30, %f80;
	ld.shared.u16 	%rs39, [%r40+26];
	// begin inline asm
	{  cvt.f32.f16 %f31, %rs39;}

	// end inline asm
	ld.shared.u16 	%rs40, [%r42+208];
	// begin inline asm
	{  cvt.f32.f16 %f32, %rs40;}

	// end inline asm
	fma.rn.f32 	%f82, %f31, %f32, %f81;
	ld.shared.u16 	%rs41, [%r40+28];
	// begin inline asm
	{  cvt.f32.f16 %f33, %rs41;}

	// end inline asm
	ld.shared.u16 	%rs42, [%r42+224];
	// begin inline asm
	{  cvt.f32.f16 %f34, %rs42;}

	// end inline asm
	fma.rn.f32 	%f83, %f33, %f34, %f82;
	ld.shared.u16 	%rs43, [%r40+30];
	// begin inline asm
	{  cvt.f32.f16 %f35, %rs43;}

	// end inline asm
	ld.shared.u16 	%rs44, [%r42+240];
	// begin inline asm
	{  cvt.f32.f16 %f36, %rs44;}

	// end inline asm
	fma.rn.f32 	%f1, %f35, %f36, %f83;
	ld.shared.u16 	%rs45, [%r42+2];
	// begin inline asm
	{  cvt.f32.f16 %f37, %rs45;}

	// end inline asm
	fma.rn.f32 	%f84, %f5, %f37, 0f00000000;
	ld.shared.u16 	%rs46, [%r42+18];
	// begin inline asm
	{  cvt.f32.f16 %f38, %rs46;}

	// end inline asm
	fma.rn.f32 	%f85, %f7, %f38, %f84;
	ld.shared.u16 	%rs47, [%r42+34];
	// begin inline asm
	{  cvt.f32.f16 %f39, %rs47;}

	// end inline asm
	fma.rn.f32 	%f86, %f9, %f39, %f85;
	ld.shared.u16 	%rs48, [%r42+50];
	// begin inline asm
	{  cvt.f32.f16 %f40, %rs48;}

	// end inline asm
	fma.rn.f32 	%f87, %f11, %f40, %f86;
	ld.shared.u16 	%rs49, [%r42+66];
	// begin inline asm
	{  cvt.f32.f16 %f41, %rs49;}

	// end inline asm
	fma.rn.f32 	%f88, %f13, %f41, %f87;
	ld.shared.u16 	%rs50, [%r42+82];
	// begin inline asm
	{  cvt.f32.f16 %f42, %rs50;}

	// end inline asm
	fma.rn.f32 	%f89, %f15, %f42, %f88;
	ld.shared.u16 	%rs51, [%r42+98];
	// begin inline asm
	{  cvt.f32.f16 %f43, %rs51;}

	// end inline asm
	fma.rn.f32 	%f90, %f17, %f43, %f89;
	ld.shared.u16 	%rs52, [%r42+114];
	// begin inline asm
	{  cvt.f32.f16 %f44, %rs52;}

	// end inline asm
	fma.rn.f32 	%f91, %f19, %f44, %f90;
	ld.shared.u16 	%rs53, [%r42+130];
	// begin inline asm
	{  cvt.f32.f16 %f45, %rs53;}

	// end inline asm
	fma.rn.f32 	%f92, %f21, %f45, %f91;
	ld.shared.u16 	%rs54, [%r42+146];
	// begin inline asm
	{  cvt.f32.f16 %f46, %rs54;}

	// end inline asm
	fma.rn.f32 	%f93, %f23, %f46, %f92;
	ld.shared.u16 	%rs55, [%r42+162];
	// begin inline asm
	{  cvt.f32.f16 %f47, %rs55;}

	// end inline asm
	fma.rn.f32 	%f94, %f25, %f47, %f93;
	ld.shared.u16 	%rs56, [%r42+178];
	// begin inline asm
	{  cvt.f32.f16 %f48, %rs56;}

	// end inline asm
	fma.rn.f32 	%f95, %f27, %f48, %f94;
	ld.shared.u16 	%rs57, [%r42+194];
	// begin inline asm
	{  cvt.f32.f16 %f49, %rs57;}

	// end inline asm
	fma.rn.f32 	%f96, %f29, %f49, %f95;
	ld.shared.u16 	%rs58, [%r42+210];
	// begin inline asm
	{  cvt.f32.f16 %f50, %rs58;}

	// end inline asm
	fma.rn.f32 	%f97, %f31, %f50, %f96;
	ld.shared.u16 	%rs59, [%r42+226];
	// begin inline asm
	{  cvt.f32.f16 %f51, %rs59;}

	// end inline asm
	fma.rn.f32 	%f98, %f33, %f51, %f97;
	ld.shared.u16 	%rs60, [%r42+242];
	// begin inline asm
	{  cvt.f32.f16 %f52, %rs60;}

	// end inline asm
	fma.rn.f32 	%f2, %f35, %f52, %f98;
	ld.shared.u16 	%rs61, [%r40+256];
	// begin inline asm
	{  cvt.f32.f16 %f53, %rs61;}

	// end inline asm
	fma.rn.f32 	%f99, %f53, %f6, 0f00000000;
	ld.shared.u16 	%rs62, [%r40+258];
	// begin inline asm
	{  cvt.f32.f16 %f54, %rs62;}

	// end inline asm
	fma.rn.f32 	%f100, %f54, %f8, %f99;
	ld.shared.u16 	%rs63, [%r40+260];
	// begin inline asm
	{  cvt.f32.f16 %f55, %rs63;}

	// end inline asm
	fma.rn.f32 	%f101, %f55, %f10, %f100;
	ld.shared.u16 	%rs64, [%r40+262];
	// begin inline asm
	{  cvt.f32.f16 %f56, %rs64;}

	// end inline asm
	fma.rn.f32 	%f102, %f56, %f12, %f101;
	ld.shared.u16 	%rs65, [%r40+264];
	// begin inline asm
	{  cvt.f32.f16 %f57, %rs65;}

	// end inline asm
	fma.rn.f32 	%f103, %f57, %f14, %f102;
	ld.shared.u16 	%rs66, [%r40+266];
	// begin inline asm
	{  cvt.f32.f16 %f58, %rs66;}

	// end inline asm
	fma.rn.f32 	%f104, %f58, %f16, %f103;
	ld.shared.u16 	%rs67, [%r40+268];
	// begin inline asm
	{  cvt.f32.f16 %f59, %rs67;}

	// end inline asm
	fma.rn.f32 	%f105, %f59, %f18, %f104;
	ld.shared.u16 	%rs68, [%r40+270];
	// begin inline asm
	{  cvt.f32.f16 %f60, %rs68;}

	// end inline asm
	fma.rn.f32 	%f106, %f60, %f20, %f105;
	ld.shared.u16 	%rs69, [%r40+272];
	// begin inline asm
	{  cvt.f32.f16 %f61, %rs69;}

	// end inline asm
	fma.rn.f32 	%f107, %f61, %f22, %f106;
	ld.shared.u16 	%rs70, [%r40+274];
	// begin inline asm
	{  cvt.f32.f16 %f62, %rs70;}

	// end inline asm
	fma.rn.f32 	%f108, %f62, %f24, %f107;
	ld.shared.u16 	%rs71, [%r40+276];
	// begin inline asm
	{  cvt.f32.f16 %f63, %rs71;}

	// end inline asm
	fma.rn.f32 	%f109, %f63, %f26, %f108;
	ld.shared.u16 	%rs72, [%r40+278];
	// begin inline asm
	{  cvt.f32.f16 %f64, %rs72;}

	// end inline asm
	fma.rn.f32 	%f110, %f64, %f28, %f109;
	ld.shared.u16 	%rs73, [%r40+280];
	// begin inline asm
	{  cvt.f32.f16 %f65, %rs73;}

	// end inline asm
	fma.rn.f32 	%f111, %f65, %f30, %f110;
	ld.shared.u16 	%rs74, [%r40+282];
	// begin inline asm
	{  cvt.f32.f16 %f66, %rs74;}

	// end inline asm
	fma.rn.f32 	%f112, %f66, %f32, %f111;
	ld.shared.u16 	%rs75, [%r40+284];
	// begin inline asm
	{  cvt.f32.f16 %f67, %rs75;}

	// end inline asm
	fma.rn.f32 	%f113, %f67, %f34, %f112;
	ld.shared.u16 	%rs76, [%r40+286];
	// begin inline asm
	{  cvt.f32.f16 %f68, %rs76;}

	// end inline asm
	fma.rn.f32 	%f3, %f68, %f36, %f113;
	fma.rn.f32 	%f114, %f53, %f37, 0f00000000;
	fma.rn.f32 	%f115, %f54, %f38, %f114;
	fma.rn.f32 	%f116, %f55, %f39, %f115;
	fma.rn.f32 	%f117, %f56, %f40, %f116;
	fma.rn.f32 	%f118, %f57, %f41, %f117;
	fma.rn.f32 	%f119, %f58, %f42, %f118;
	fma.rn.f32 	%f120, %f59, %f43, %f119;
	fma.rn.f32 	%f121, %f60, %f44, %f120;
	fma.rn.f32 	%f122, %f61, %f45, %f121;
	fma.rn.f32 	%f123, %f62, %f46, %f122;
	fma.rn.f32 	%f124, %f63, %f47, %f123;
	fma.rn.f32 	%f125, %f64, %f48, %f124;
	fma.rn.f32 	%f126, %f65, %f49, %f125;
	fma.rn.f32 	%f127, %f66, %f50, %f126;
	fma.rn.f32 	%f128, %f67, %f51, %f127;
	fma.rn.f32 	%f4, %f68, %f52, %f128;
	setp.ne.s32 	%p1, %r17, 3;
	@%p1 bra 	$L__BB0_2;
	add.s32 	%r43, %r2, 8;
	add.u64 	%rd10, %SP, 0;
	add.u64 	%rd11, %SPL, 0;
	mov.b32 	{%rs77, %rs78}, %r10;
	// begin inline asm
	{  cvt.f32.f16 %f129, %rs77;}

	// end inline asm
	cvt.f64.f32 	%fd1, %f129;
	// begin inline asm
	{  cvt.f32.f16 %f130, %rs78;}

	// end inline asm
	cvt.f64.f32 	%fd2, %f130;
	mov.b32 	{%rs79, %rs80}, %r12;
	// begin inline asm
	{  cvt.f32.f16 %f131, %rs79;}

	// end inline asm
	cvt.f64.f32 	%fd3, %f131;
	// begin inline asm
	{  cvt.f32.f16 %f132, %rs80;}

	// end inline asm
	cvt.f64.f32 	%fd4, %f132;
	mov.b32 	{%rs81, %rs82}, %r11;
	// begin inline asm
	{  cvt.f32.f16 %f133, %rs81;}

	// end inline asm
	cvt.f64.f32 	%fd5, %f133;
	// begin inline asm
	{  cvt.f32.f16 %f134, %rs82;}

	// end inline asm
	cvt.f64.f32 	%fd6, %f134;
	mov.b32 	{%rs83, %rs84}, %r13;
	// begin inline asm
	{  cvt.f32.f16 %f135, %rs83;}

	// end inline asm
	cvt.f64.f32 	%fd7, %f135;
	// begin inline asm
	{  cvt.f32.f16 %f136, %rs84;}

	// end inline asm
	cvt.f64.f32 	%fd8, %f136;
	mov.b32 	{%rs85, %rs86}, %r14;
	// begin inline asm
	{  cvt.f32.f16 %f137, %rs85;}

	// end inline asm
	cvt.f64.f32 	%fd9, %f137;
	// begin inline asm
	{  cvt.f32.f16 %f138, %rs86;}

	// end inline asm
	cvt.f64.f32 	%fd10, %f138;
	mov.b32 	{%rs87, %rs88}, %r15;
	// begin inline asm
	{  cvt.f32.f16 %f139, %rs87;}

	// end inline asm
	cvt.f64.f32 	%fd11, %f139;
	// begin inline asm
	{  cvt.f32.f16 %f140, %rs88;}

	// end inline asm
	cvt.f64.f32 	%fd12, %f140;
	add.s32 	%r44, %r1, 6;
	add.s32 	%r45, %r1, 7;
	mov.b32 	%r46, 3;
	st.local.u32 	[%rd11], %r46;
	st.local.f64 	[%rd11+8], %fd1;
	st.local.f64 	[%rd11+16], %fd2;
	st.local.f64 	[%rd11+24], %fd3;
	st.local.f64 	[%rd11+32], %fd4;
	st.local.f64 	[%rd11+40], %fd5;
	st.local.f64 	[%rd11+48], %fd6;
	st.local.f64 	[%rd11+56], %fd7;
	st.local.f64 	[%rd11+64], %fd8;
	st.local.f64 	[%rd11+72], %fd9;
	st.local.f64 	[%rd11+80], %fd10;
	st.local.f64 	[%rd11+88], %fd11;
	st.local.f64 	[%rd11+96], %fd12;
	st.local.v2.u32 	[%rd11+104], {%r2, %r44};
	st.local.v2.u32 	[%rd11+112], {%r2, %r45};
	st.local.v2.u32 	[%rd11+120], {%r43, %r44};
	st.local.v2.u32 	[%rd11+128], {%r43, %r45};
	mov.u64 	%rd12, $str;
	cvta.global.u64 	%rd13, %rd12;
	{ // callseq 0, 0
	.param .b64 param0;
	st.param.b64 	[param0], %rd13;
	.param .b64 param1;
	st.param.b64 	[param1], %rd10;
	.param .b32 retval0;
	call.uni (retval0), 
	vprintf, 
	(
	param0, 
	param1
	);
	ld.param.b32 	%r47, [retval0];
	} // callseq 0
$L__BB0_2:
	ld.param.u64 	%rd22, [_Z16mma_m16n8k16_ptxILi16ELi8EEvP6__halfS1_iiiPf_param_5];
	add.s32 	%r49, %r9, 1;
	cvta.to.global.u64 	%rd14, %rd22;
	shl.b32 	%r50, %r2, 3;
	add.s32 	%r51, %r50, %r9;
	mul.wide.s32 	%rd15, %r51, 4;
	add.s64 	%rd16, %rd14, %rd15;
	st.global.f32 	[%rd16], %f1;
	st.global.f32 	[%rd16+4], %f2;
	st.global.f32 	[%rd16+256], %f3;
	cvt.s64.s32 	%rd17, %r49;
	cvt.u64.u32 	%rd18, %r50;
	add.s64 	%rd19, %rd18, %rd17;
	shl.b64 	%rd20, %rd19, 2;
	add.s64 	%rd21, %rd14, %rd20;
	st.global.f32 	[%rd21+256], %f4;
	ret;

}


// ===== COMPILED SASS (sm_100) =====

	.target	sm_100

	.elftype	@"ET_EXEC"


//--------------------- .note.nv.tkinfo           --------------------------
	.section	.note.nv.tkinfo,"",@"SHT_NOTE"
	.sectionflags	@"SHF_NOTE_NV_TKINFO"
	.tkinfo
        /*0018*/ 	.word	0x00000002
        /*0030*/ 	.string	""
        /*0030*/ 	.string	"ptxas"
        /*0030*/ 	.string	"Cuda compilation tools, release 13.0, V13.0.88"
        /*0030*/ 	.string	"Build cuda_13.0.r13.0/compiler.36424714_0"
        /*0030*/ 	.string	"-arch sm_100 -m 64 "



//--------------------- .note.nv.cuinfo           --------------------------
	.section	.note.nv.cuinfo,"",@"SHT_NOTE"
	.sectionflags	@"SHF_NOTE_NV_CUINFO"
        /*0018*/ 	.short	0x0002
        /*001a*/ 	.short	0x0064
        /*001c*/ 	.short	0x0082
	.zero		2


//--------------------- .nv.info                  --------------------------
	.section	.nv.info,"",@"SHT_CUDA_INFO"
	.align	4


	//----- nvinfo : EIATTR_REGCOUNT
	.align		4
        /*0000*/ 	.byte	0x04, 0x2f
        /*0002*/ 	.short	(.L_2 - .L_1)
	.align		4
.L_1:
        /*0004*/ 	.word	index@(_Z16mma_m16n8k16_ptxILi16ELi8EEvP6__halfS1_iiiPf)
        /*0008*/ 	.word	0x00000020


	//----- nvinfo : EIATTR_FRAME_SIZE
	.align		4
.L_2:
        /*000c*/ 	.byte	0x04, 0x11
        /*000e*/ 	.short	(.L_4 - .L_3)
	.align		4
.L_3:
        /*0010*/ 	.word	index@(_Z16mma_m16n8k16_ptxILi16ELi8EEvP6__halfS1_iiiPf)
        /*0014*/ 	.word	0x00000088


	//----- nvinfo : EIATTR_MIN_STACK_SIZE
	.align		4
.L_4:
        /*0018*/ 	.byte	0x04, 0x12
        /*001a*/ 	.short	(.L_6 - .L_5)
	.align		4
.L_5:
        /*001c*/ 	.word	index@(_Z16mma_m16n8k16_ptxILi16ELi8EEvP6__halfS1_iiiPf)
        /*0020*/ 	.word	0x00000088
.L_6:


//--------------------- .nv.compat                --------------------------
	.section	.nv.compat,"",@"SHT_CUDA_COMPAT_INFO"
	.align	4
        /*0000*/ 	.byte	0x02, 0x09, 0x00, 0x00, 0x02, 0x02, 0x01, 0x00, 0x02, 0x05, 0x05, 0x00, 0x03, 0x07, 0x01, 0x01
        /*0010*/ 	.byte	0x02, 0x03, 0x00, 0x00, 0x02, 0x06, 0x01, 0x00, 0x04, 0x0b, 0x08, 0x00, 0x09, 0x00, 0x00, 0x00
        /*0020*/ 	.byte	0x00, 0x00, 0x00, 0x00


//--------------------- .nv.info._Z16mma_m16n8k16_ptxILi16ELi8EEvP6__halfS1_iiiPf --------------------------
	.section	.nv.info._Z16mma_m16n8k16_ptxILi16ELi8EEvP6__halfS1_iiiPf,"",@"SHT_CUDA_INFO"
	.sectionflags	@""
	.align	4


	//----- nvinfo : EIATTR_CUDA_API_VERSION
	.align		4
        /*0000*/ 	.byte	0x04, 0x37
        /*0002*/ 	.short	(.L_8 - .L_7)
.L_7:
        /*0004*/ 	.word	0x00000082


	//----- nvinfo : EIATTR_KPARAM_INFO
	.align		4
.L_8:
        /*0008*/ 	.byte	0x04, 0x17
        /*000a*/ 	.short	(.L_10 - .L_9)
.L_9:
        /*000c*/ 	.word	0x00000000
        /*0010*/ 	.short	0x0005
        /*0012*/ 	.short	0x0020
        /*0014*/ 	.byte	0x00, 0xf5, 0x21, 0x00


	//----- nvinfo : EIATTR_KPARAM_INFO
	.align		4
.L_10:
        /*0018*/ 	.byte	0x04, 0x17
        /*001a*/ 	.short	(.L_12 - .L_11)
.L_11:
        /*001c*/ 	.word	0x00000000
        /*0020*/ 	.short	0x0004
        /*0022*/ 	.short	0x0018
        /*0024*/ 	.byte	0x00, 0xf0, 0x11, 0x00


	//----- nvinfo : EIATTR_KPARAM_INFO
	.align		4
.L_12:
        /*0028*/ 	.byte	0x04, 0x17
        /*002a*/ 	.short	(.L_14 - .L_13)
.L_13:
        /*002c*/ 	.word	0x00000000
        /*0030*/ 	.short	0x0003
        /*0032*/ 	.short	0x0014
        /*0034*/ 	.byte	0x00, 0xf0, 0x11, 0x00


	//----- nvinfo : EIATTR_KPARAM_INFO
	.align		4
.L_14:
        /*0038*/ 	.byte	0x04, 0x17
        /*003a*/ 	.short	(.L_16 - .L_15)
.L_15:
        /*003c*/ 	.word	0x00000000
        /*0040*/ 	.short	0x0002
        /*0042*/ 	.short	0x0010
        /*0044*/ 	.byte	0x00, 0xf0, 0x11, 0x00


	//----- nvinfo : EIATTR_KPARAM_INFO
	.align		4
.L_16:
        /*0048*/ 	.byte	0x04, 0x17
        /*004a*/ 	.short	(.L_18 - .L_17)
.L_17:
        /*004c*/ 	.word	0x00000000
        /*0050*/ 	.short	0x0001
        /*0052*/ 	.short	0x0008
        /*0054*/ 	.byte	0x00, 0xf5, 0x21, 0x00


	//----- nvinfo : EIATTR_KPARAM_INFO
	.align		4
.L_18:
        /*0058*/ 	.byte	0x04, 0x17
        /*005a*/ 	.short	(.L_20 - .L_19)
.L_19:
        /*005c*/ 	.word	0x00000000
        /*0060*/ 	.short	0x0000
        /*0062*/ 	.short	0x0000
        /*0064*/ 	.byte	0x00, 0xf5, 0x21, 0x00


	//----- nvinfo : EIATTR_SPARSE_MMA_MASK
	.align		4
.L_20:
        /*0068*/ 	.byte	0x03, 0x50
        /*006a*/ 	.short	0x0000


	//----- nvinfo : EIATTR_MAXREG_COUNT
	.align		4
        /*006c*/ 	.byte	0x03, 0x1b
        /*006e*/ 	.short	0x00ff


	//----- nvinfo : EIATTR_NUM_BARRIERS
	.align		4
        /*0070*/ 	.byte	0x02, 0x4c
        /*0072*/ 	.byte	0x01
	.zero		1


	//----- nvinfo : EIATTR_EXTERNS
	.align		4
        /*0074*/ 	.byte	0x04, 0x0f
        /*0076*/ 	.short	(.L_22 - .L_21)


	//   ....[0]....
	.align		4
.L_21:
        /*0078*/ 	.word	index@(vprintf)


	//----- nvinfo : EIATTR_MERCURY_ISA_VERSION
	.align		4
.L_22:
        /*007c*/ 	.byte	0x03, 0x5f
        /*007e*/ 	.short	0x0101


	//----- nvinfo : EIATTR_VRC_CTA_INIT_COUNT
	.align		4
        /*0080*/ 	.byte	0x02, 0x4a
	.zero		1
	.zero		1


	//----- nvinfo : EIATTR_SYSCALL_OFFSETS
	.align		4
        /*0084*/ 	.byte	0x04, 0x46
        /*0086*/ 	.short	(.L_24 - .L_23)


	//   ....[0]....
.L_23:
        /*0088*/ 	.word	0x00001270


	//----- nvinfo : EIATTR_EXIT_INSTR_OFFSETS
	.align		4
.L_24:
        /*008c*/ 	.byte	0x04, 0x1c
        /*008e*/ 	.short	(.L_26 - .L_25)


	//   ....[0]....
.L_25:
        /*0090*/ 	.word	0x00001370


	//----- nvinfo : EIATTR_CRS_STACK_SIZE
	.align		4
.L_26:
        /*0094*/ 	.byte	0x04, 0x1e
        /*0096*/ 	.short	(.L_28 - .L_27)
.L_27:
        /*0098*/ 	.word	0x00000000


	//----- nvinfo : EIATTR_CBANK_PARAM_SIZE
	.align		4
.L_28:
        /*009c*/ 	.byte	0x03, 0x19
        /*009e*/ 	.short	0x0028


	//----- nvinfo : EIATTR_PARAM_CBANK
	.align		4
        /*00a0*/ 	.byte	0x04, 0x0a
        /*00a2*/ 	.short	(.L_30 - .L_29)
	.align		4
.L_29:
        /*00a4*/ 	.word	index@(.nv.constant0._Z16mma_m16n8k16_ptxILi16ELi8EEvP6__halfS1_iiiPf)
        /*00a8*/ 	.short	0x0380
        /*00aa*/ 	.short	0x0028


	//----- nvinfo : EIATTR_SW_WAR
	.align		4
.L_30:
        /*00ac*/ 	.byte	0x04, 0x36
        /*00ae*/ 	.short	(.L_32 - .L_31)
.L_31:
        /*00b0*/ 	.word	0x00000008
.L_32:


//--------------------- .nv.callgraph             --------------------------
	.section	.nv.callgraph,"",@"SHT_CUDA_CALLGRAPH"
	.align	4
	.sectionentsize	8
	.align		4
        /*0000*/ 	.word	0x00000000
	.align		4
        /*0004*/ 	.word	0xffffffff
	.align		4
        /*0008*/ 	.word	index@(_Z16mma_m16n8k16_ptxILi16ELi8EEvP6__halfS1_iiiPf)
	.align		4
        /*000c*/ 	.word	index@(vprintf)
	.align		4
        /*0010*/ 	.word	0x00000000
	.align		4
        /*0014*/ 	.word	0xfffffffe
	.align		4
        /*0018*/ 	.word	0x00000000
	.align		4
        /*001c*/ 	.word	0xfffffffd
	.align		4
        /*0020*/ 	.word	0x00000000
	.align		4
        /*0024*/ 	.word	0xfffffffc


//--------------------- .nv.constant4             --------------------------
	.section	.nv.constant4,"a",@progbits
	.align	8
	.align		8
.nv.constant4:
        /*0000*/ 	.dword	vprintf
	.align		8
        /*0008*/ 	.dword	$str


//--------------------- .text._Z16mma_m16n8k16_ptxILi16ELi8EEvP6__halfS1_iiiPf --------------------------
	.section	.text._Z16mma_m16n8k16_ptxILi16ELi8EEvP6__halfS1_iiiPf,"ax",@progbits
	.align	128
        .global         _Z16mma_m16n8k16_ptxILi16ELi8EEvP6__halfS1_iiiPf
        .type           _Z16mma_m16n8k16_ptxILi16ELi8EEvP6__halfS1_iiiPf,@function
        .size           _Z16mma_m16n8k16_ptxILi16ELi8EEvP6__halfS1_iiiPf,(.L_x_3 - _Z16mma_m16n8k16_ptxILi16ELi8EEvP6__halfS1_iiiPf)
        .other          _Z16mma_m16n8k16_ptxILi16ELi8EEvP6__halfS1_iiiPf,@"STO_CUDA_ENTRY STV_DEFAULT"
_Z16mma_m16n8k16_ptxILi16ELi8EEvP6__halfS1_iiiPf:
.text._Z16mma_m16n8k16_ptxILi16ELi8EEvP6__halfS1_iiiPf:
[----:B------:R-:W0:Y:S01]  /*0000*/  LDC R1, c[0x0][0x37c] ;  /* 0x0000df00ff017b82 */ /* 0x000e220000000800 */
[----:B------:R-:W1:Y:S07]  /*0010*/  S2R R4, SR_TID.X ;  /* 0x0000000000047919 */ /* 0x000e6e0000002100 */
[----:B------:R-:W2:Y:S01]  /*0020*/  S2UR UR38, SR_CTAID.X ;  /* 0x00000000002679c3 */ /* 0x000ea20000002500 */
[----:B------:R-:W3:Y:S01]  /*0030*/  LDCU.64 UR36, c[0x0][0x358] ;  /* 0x00006b00ff2477ac */ /* 0x000ee20008000a00 */
[----:B0-----:R-:W-:Y:S01]  /*0040*/  IADD3 R1, PT, PT, R1, -0x88, RZ ;  /* 0xffffff7801017810 */ /* 0x001fe20007ffe0ff */
[----:B------:R-:W0:Y:S05]  /*0050*/  S2R R3, SR_CTAID.Y ;  /* 0x0000000000037919 */ /* 0x000e2a0000002600 */
[----:B------:R-:W4:Y:S08]  /*0060*/  LDC.64 R14, c[0x0][0x380] ;  /* 0x0000e000ff0e7b82 */ /* 0x000f300000000a00 */
[----:B------:R-:W5:Y:S01]  /*0070*/  LDC.64 R8, c[0x0][0x388] ;  /* 0x0000e200ff087b82 */ /* 0x000f620000000a00 */
[----:B--2---:R-:W-:Y:S01]  /*0080*/  USHF.L.U32 UR38, UR38, 0x3, URZ ;  /* 0x0000000326267899 */ /* 0x004fe200080006ff */
[----:B-1----:R-:W-:-:S02]  /*0090*/  SHF.R.U32.HI R0, RZ, 0x1, R4 ;  /* 0x00000001ff007819 */ /* 0x002fc40000011604 */
[----:B------:R-:W-:Y:S02]  /*00a0*/  SHF.L.U32 R17, R4, 0x1, RZ ;  /* 0x0000000104117819 */ /* 0x000fe400000006ff */
[----:B------:R-:W-:Y:S02]  /*00b0*/  LOP3.LUT R0, R0, 0x1f0, RZ, 0xc0, !PT ;  /* 0x000001f000007812 */ /* 0x000fe400078ec0ff */
[----:B------:R-:W-:Y:S02]  /*00c0*/  LOP3.LUT R17, R17, 0x6, RZ, 0xc0, !PT ;  /* 0x0000000611117812 */ /* 0x000fe400078ec0ff */
[----:B0-----:R-:W-:Y:S02]  /*00d0*/  LEA R3, R3, R0, 0x4 ;  /* 0x0000000003037211 */ /* 0x001fe400078e20ff */
[----:B------:R-:W-:-:S04]  /*00e0*/  LOP3.LUT R0, R4, 0x1f, RZ, 0xc0, !PT ;  /* 0x0000001f04007812 */ /* 0x000fc800078ec0ff */
[----:B------:R-:W-:Y:S02]  /*00f0*/  LEA.HI R2, R0, R3, RZ, 0x1e ;  /* 0x0000000300027211 */ /* 0x000fe400078ff0ff */
[----:B------:R-:W-:Y:S02]  /*0100*/  SHF.L.U32 R3, R4, 0x4, RZ ;  /* 0x0000000404037819 */ /* 0x000fe400000006ff */
[----:B------:R-:W-:Y:S02]  /*0110*/  LEA R19, R2, R17, 0x4 ;  /* 0x0000001102137211 */ /* 0x000fe400078e20ff */
[----:B------:R-:W-:Y:S02]  /*0120*/  LEA.HI R0, R0, UR38, RZ, 0x1e ;  /* 0x0000002600007c11 */ /* 0x000fe4000f8ff0ff */
[----:B------:R-:W-:Y:S01]  /*0130*/  LOP3.LUT R3, R3, 0x30, RZ, 0xc0, !PT ;  /* 0x0000003003037812 */ /* 0x000fe200078ec0ff */
[----:B----4-:R-:W-:-:S03]  /*0140*/  IMAD.WIDE.U32 R14, R19, 0x2, R14 ;  /* 0x00000002130e7825 */ /* 0x010fc600078e000e */
[----:B------:R-:W-:Y:S02]  /*0150*/  IADD3 R23, PT, PT, R3, R0, RZ ;  /* 0x0000000003177210 */ /* 0x000fe40007ffe0ff */
[----:B---3--:R-:W2:Y:S03]  /*0160*/  LDG.E.U16 R21, desc[UR36][R14.64] ;  /* 0x000000240e157981 */ /* 0x008ea6000c1e1500 */
[----:B-----5:R-:W-:Y:S01]  /*0170*/  IMAD.WIDE R12, R23, 0x2, R8 ;  /* 0x00000002170c7825 */ /* 0x020fe200078e0208 */
[----:B------:R-:W2:Y:S04]  /*0180*/  LDG.E.U16 R20, desc[UR36][R14.64+0x2] ;  /* 0x000002240e147981 */ /* 0x000ea8000c1e1500 */
[----:B------:R-:W3:Y:S04]  /*0190*/  LDG.E.U16 R11, desc[UR36][R14.64+0x100] ;  /* 0x000100240e0b7981 */ /* 0x000ee8000c1e1500 */
[----:B------:R-:W3:Y:S04]  /*01a0*/  LDG.E.U16 R0, desc[UR36][R14.64+0x102] ;  /* 0x000102240e007981 */ /* 0x000ee8000c1e1500 */
[----:B------:R-:W4:Y:S04]  /*01b0*/  LDG.E.U16 R3, desc[UR36][R14.64+0x10] ;  /* 0x000010240e037981 */ /* 0x000f28000c1e1500 */
[----:B------:R-:W4:Y:S04]  /*01c0*/  LDG.E.U16 R4, desc[UR36][R14.64+0x12] ;  /* 0x000012240e047981 */ /* 0x000f28000c1e1500 */
[----:B------:R-:W5:Y:S04]  /*01d0*/  LDG.E.U16 R5, desc[UR36][R14.64+0x110] ;  /* 0x000110240e057981 */ /* 0x000f68000c1e1500 */
[----:B------:R-:W5:Y:S04]  /*01e0*/  LDG.E.U16 R6, desc[UR36][R14.64+0x112] ;  /* 0x000112240e067981 */ /* 0x000f68000c1e1500 */
[----:B------:R-:W5:Y:S04]  /*01f0*/  LDG.E.U16 R7, desc[UR36][R12.64] ;  /* 0x000000240c077981 */ /* 0x000f68000c1e1500 */
[----:B------:R-:W5:Y:S04]  /*0200*/  LDG.E.U16 R8, desc[UR36][R12.64+0x10] ;  /* 0x000010240c087981 */ /* 0x000f68000c1e1500 */
[----:B------:R-:W5:Y:S04]  /*0210*/  LDG.E.U16 R9, desc[UR36][R12.64+0x80] ;  /* 0x000080240c097981 */ /* 0x000f68000c1e1500 */
[----:B------:R2:W5:Y:S01]  /*0220*/  LDG.E.U16 R10, desc[UR36][R12.64+0x90] ;  /* 0x000090240c0a7981 */ /* 0x000562000c1e1500 */
[----:B------:R-:W0:Y:S01]  /*0230*/  S2UR UR5, SR_CgaCtaId ;  /* 0x00000000000579c3 */ /* 0x000e220000008800 */
[----:B------:R-:W-:Y:S01]  /*0240*/  UMOV UR4, 0x400 ;  /* 0x0000040000047882 */ /* 0x000fe20000000000 */
[----:B------:R-:W-:Y:S01]  /*0250*/  LOP3.LUT R16, R17, UR38, RZ, 0xfc, !PT ;  /* 0x0000002611107c12 */ /* 0x000fe2000f8efcff */
[----:B------:R-:W-:Y:S01]  /*0260*/  BSSY.RECONVERGENT B6, `(.L_x_0) ;  /* 0x0000102000067945 */ /* 0x000fe20003800200 */
[----:B------:R-:W-:Y:S01]  /*0270*/  R2UR UR41, R1 ;  /* 0x00000000012972ca */ /* 0x000fe200000e0000 */
[----:B0-----:R-:W-:-:S02]  /*0280*/  ULEA UR6, UR5, UR4, 0x18 ;  /* 0x0000000405067291 */ /* 0x001fc4000f8ec0ff */
[----:B------:R-:W-:-:S04]  /*0290*/  UIADD3 UR4, UPT, UPT, UR4, 0x200, URZ ;  /* 0x0000020004047890 */ /* 0x000fc8000fffe0ff */
[----:B------:R-:W-:Y:S01]  /*02a0*/  ULEA UR4, UR5, UR4, 0x18 ;  /* 0x0000000405047291 */ /* 0x000fe2000f8ec0ff */
[----:B------:R-:W-:Y:S01]  /*02b0*/  LEA R19, R19, UR6, 0x1 ;  /* 0x0000000613137c11 */ /* 0x000fe2000f8e08ff */
[----:B------:R-:W0:Y:S01]  /*02c0*/  LDCU UR5, c[0x0][0x2fc] ;  /* 0x00005f80ff0577ac */ /* 0x000e220008000800 */
[----:B------:R-:W-:-:S03]  /*02d0*/  LEA R18, R2, UR6, 0x5 ;  /* 0x0000000602127c11 */ /* 0x000fc6000f8e28ff */
[----:B------:R-:W-:Y:S02]  /*02e0*/  LEA R26, R23, UR4, 0x1 ;  /* 0x00000004171a7c11 */ /* 0x000fe4000f8e08ff */
[----:B------:R-:W-:-:S03]  /*02f0*/  LEA R17, R16, UR4, 0x1 ;  /* 0x0000000410117c11 */ /* 0x000fc6000f8e08ff */
[----:B------:R-:W1:Y:S02]  /*0300*/  LDCU UR4, c[0x0][0x2f8] ;  /* 0x00005f00ff0477ac */ /* 0x000e640008000800 */
[----:B-1----:R-:W-:-:S04]  /*0310*/  UIADD3 UR39, UP0, UPT, UR41, UR4, URZ ;  /* 0x0000000429277290 */ /* 0x002fc8000ff1e0ff */
[----:B0-----:R-:W-:Y:S01]  /*0320*/  UIADD3.X UR40, UPT, UPT, URZ, UR5, URZ, UP0, !UPT ;  /* 0x00000005ff287290 */ /* 0x001fe200087fe4ff */
[----:B--2---:R-:W-:-:S05]  /*0330*/  PRMT R13, R21, 0x5410, R20 ;  /* 0x00005410150d7816 */ /* 0x004fca0000000014 */
[----:B------:R-:W-:Y:S01]  /*0340*/  STS [R19], R13 ;  /* 0x0000000d13007388 */ /* 0x000fe20000000800 */
[----:B---3--:R-:W-:-:S05]  /*0350*/  PRMT R14, R11, 0x5410, R0 ;  /* 0x000054100b0e7816 */ /* 0x008fca0000000000 */
[----:B------:R-:W-:Y:S01]  /*0360*/  STS [R19+0x100], R14 ;  /* 0x0001000e13007388 */ /* 0x000fe20000000800 */
[----:B----4-:R-:W-:-:S05]  /*0370*/  PRMT R15, R3, 0x5410, R4 ;  /* 0x00005410030f7816 */ /* 0x010fca0000000004 */
[----:B------:R-:W-:Y:S01]  /*0380*/  STS [R19+0x10], R15 ;  /* 0x0000100f13007388 */ /* 0x000fe20000000800 */
[----:B-----5:R-:W-:-:S05]  /*0390*/  PRMT R24, R5, 0x5410, R6 ;  /* 0x0000541005187816 */ /* 0x020fca0000000006 */
[----:B------:R-:W-:Y:S04]  /*03a0*/  STS [R19+0x110], R24 ;  /* 0x0001101813007388 */ /* 0x000fe80000000800 */
[----:B------:R-:W-:Y:S04]  /*03b0*/  STS.U16 [R26], R7 ;  /* 0x000000071a007388 */ /* 0x000fe80000000400 */
[----:B------:R-:W-:Y:S04]  /*03c0*/  STS.U16 [R26+0x10], R8 ;  /* 0x000010081a007388 */ /* 0x000fe80000000400 */
[----:B------:R-:W-:Y:S04]  /*03d0*/  STS.U16 [R26+0x80], R9 ;  /* 0x000080091a007388 */ /* 0x000fe80000000400 */
[----:B------:R-:W-:Y:S01]  /*03e0*/  STS.U16 [R26+0x90], R10 ;  /* 0x0000900a1a007388 */ /* 0x000fe20000000400 */
[----:B------:R-:W-:Y:S06]  /*03f0*/  BAR.SYNC.DEFER_BLOCKING 0x0 ;  /* 0x0000000000007b1d */ /* 0x000fec0000010000 */
[----:B------:R-:W0:Y:S04]  /*0400*/  LDS.64 R12, [R18] ;  /* 0x00000000120c7984 */ /* 0x000e280000000a00 */
[----:B------:R-:W1:Y:S04]  /*0410*/  LDS.U16 R22, [R17] ;  /* 0x0000000011167984 */ /* 0x000e680000000400 */
[----:B------:R-:W2:Y:S04]  /*0420*/  LDS.64 R14, [R18+0x100] ;  /* 0x00010000120e7984 */ /* 0x000ea80000000a00 */
[----:B------:R-:W3:Y:S04]  /*0430*/  LDS.U16 R27, [R17+0x10] ;  /* 0x00001000111b7984 */ /* 0x000ee80000000400 */
[----:B------:R-:W4:Y:S01]  /*0440*/  LDS.U16 R23, [R17+0x2] ;  /* 0x0000020011177984 */ /* 0x000f220000000400 */
[----:B0-----:R-:W-:-:S02]  /*0450*/  HADD2.F32 R19, -RZ, R12.H0_H0 ;  /* 0x2000000cff137230 */ /* 0x001fc40000004100 */
[----:B------:R-:W-:Y:S02]  /*0460*/  HADD2.F32 R24, -RZ, R12.H1_H1 ;  /* 0x3000000cff187230 */ /* 0x000fe40000004100 */
[----:B-1----:R-:W-:Y:S02]  /*0470*/  HADD2.F32 R22, -RZ, R22.H0_H0 ;  /* 0x20000016ff167230 */ /* 0x002fe40000004100 */
[--C-:B--2---:R-:W-:Y:S02]  /*0480*/  HADD2.F32 R25, -RZ, R14.reuse.H0_H0 ;  /* 0x2000000eff197230 */ /* 0x104fe40000004100 */
[----:B------:R-:W-:Y:S02]  /*0490*/  HADD2.F32 R26, -RZ, R14.H1_H1 ;  /* 0x3000000eff1a7230 */ /* 0x000fe40000004100 */
[----:B---3--:R-:W-:Y:S02]  /*04a0*/  HADD2.F32 R29, -RZ, R27.H0_H0 ;  /* 0x2000001bff1d7230 */ /* 0x008fe40000004100 */
[----:B------:R-:W-:Y:S01]  /*04b0*/  FFMA R27, R19, R22, RZ ;  /* 0x00000016131b7223 */ /* 0x000fe200000000ff */
[----:B------:R-:W-:Y:S01]  /*04c0*/  FFMA R14, R22, R25, RZ ;  /* 0x00000019160e7223 */ /* 0x000fe200000000ff */
[----:B----4-:R-:W-:-:S02]  /*04d0*/  HADD2.F32 R12, -RZ, R23.H0_H0 ;  /* 0x20000017ff0c7230 */ /* 0x010fc40000004100 */
[----:B------:R-:W-:Y:S01]  /*04e0*/  FFMA R22, R24, R29, R27 ;  /* 0x0000001d18167223 */ /* 0x000fe2000000001b */
[----:B------:R-:W-:Y:S01]  /*04f0*/  LDS.U16 R23, [R17+0x20] ;  /* 0x0000200011177984 */ /* 0x000fe20000000400 */
[----:B------:R-:W-:Y:S01]  /*0500*/  FFMA R14, R29, R26, R14 ;  /* 0x0000001a1d0e7223 */ /* 0x000fe2000000000e */
[----:B------:R-:W-:Y:S02]  /*0510*/  FFMA R19, R19, R12, RZ ;  /* 0x0000000c13137223 */ /* 0x000fe400000000ff */
[----:B------:R-:W0:Y:S01]  /*0520*/  LDS.U16 R27, [R17+0x12] ;  /* 0x00001200111b7984 */ /* 0x000e220000000400 */
[----:B------:R-:W-:-:S03]  /*0530*/  FFMA R12, R12, R25, RZ ;  /* 0x000000190c0c7223 */ /* 0x000fc600000000ff */
[----:B------:R-:W1:Y:S01]  /*0540*/  LDS.U16 R25, [R17+0x22] ;  /* 0x0000220011197984 */ /* 0x000e620000000400 */
[----:B0-----:R-:W-:Y:S02]  /*0550*/  HADD2.F32 R27, -RZ, R27.H0_H0 ;  /* 0x2000001bff1b7230 */ /* 0x001fe40000004100 */
[----:B-1----:R-:W-:-:S03]  /*0560*/  HADD2.F32 R25, -RZ, R25.H0_H0 ;  /* 0x20000019ff197230 */ /* 0x002fc60000004100 */
[----:B------:R-:W-:Y:S01]  /*0570*/  FFMA R19, R24, R27, R19 ;  /* 0x0000001b18137223 */ /* 0x000fe20000000013 */
[----:B------:R-:W-:Y:S01]  /*0580*/  FFMA R12, R27, R26, R12 ;  /* 0x0000001a1b0c7223 */ /* 0x000fe2000000000c */
[----:B------:R-:W-:Y:S01]  /*0590*/  HADD2.F32 R27, -RZ, R23.H0_H0 ;  /* 0x20000017ff1b7230 */ /* 0x000fe20000004100 */
[----:B------:R-:W0:Y:S01]  /*05a0*/  LDS.U16 R24, [R17+0x32] ;  /* 0x0000320011187984 */ /* 0x000e220000000400 */
[----:B------:R-:W-:Y:S02]  /*05b0*/  HADD2.F32 R26, -RZ, R13.H0_H0 ;  /* 0x2000000dff1a7230 */ /* 0x000fe40000004100 */
[----:B------:R-:W-:Y:S02]  /*05c0*/  HADD2.F32 R23, -RZ, R15.H0_H0 ;  /* 0x2000000fff177230 */ /* 0x000fe40000004100 */
[----:B------:R-:W-:Y:S02]  /*05d0*/  HADD2.F32 R13, -RZ, R13.H1_H1 ;  /* 0x3000000dff0d7230 */ /* 0x000fe40000004100 */
[C---:B------:R-:W-:Y:S01]  /*05e0*/  FFMA R22, R26.reuse, R27, R22 ;  /* 0x0000001b1a167223 */ /* 0x040fe20000000016 */
[----:B------:R-:W-:Y:S01]  /*05f0*/  FFMA R19, R26, R25, R19 ;  /* 0x000000191a137223 */ /* 0x000fe20000000013 */
[-C--:B------:R-:W-:Y:S01]  /*0600*/  FFMA R14, R27, R23.reuse, R14 ;  /* 0x000000171b0e7223 */ /* 0x080fe2000000000e */
[----:B------:R-:W-:Y:S01]  /*0610*/  FFMA R23, R25, R23, R12 ;  /* 0x0000001719177223 */ /* 0x000fe2000000000c */
[----:B------:R-:W1:Y:S01]  /*0620*/  LDS.U16 R27, [R17+0x30] ;  /* 0x00003000111b7984 */ /* 0x000e620000000400 */
[----:B------:R-:W-:-:S02]  /*0630*/  HADD2.F32 R25, -RZ, R15.H1_H1 ;  /* 0x3000000fff197230 */ /* 0x000fc40000004100 */
[----:B0-----:R-:W-:Y:S02]  /*0640*/  HADD2.F32 R24, -RZ, R24.H0_H0 ;  /* 0x20000018ff187230 */ /* 0x001fe40000004100 */
[----:B-1----:R-:W-:-:S05]  /*0650*/  HADD2.F32 R27, -RZ, R27.H0_H0 ;  /* 0x2000001bff1b7230 */ /* 0x002fca0000004100 */
[----:B------:R-:W-:Y:S01]  /*0660*/  FFMA R15, R13, R27, R22 ;  /* 0x0000001b0d0f7223 */ /* 0x000fe20000000016 */
[-C--:B------:R-:W-:Y:S01]  /*0670*/  FFMA R22, R27, R25.reuse, R14 ;  /* 0x000000191b167223 */ /* 0x080fe2000000000e */
[----:B------:R-:W-:Y:S01]  /*0680*/  FFMA R14, R13, R24, R19 ;  /* 0x000000180d0e7223 */ /* 0x000fe20000000013 */
[----:B------:R-:W0:Y:S01]  /*0690*/  LDS.U16 R27, [R17+0x40] ;  /* 0x00004000111b7984 */ /* 0x000e220000000400 */
[----:B------:R-:W-:-:S03]  /*06a0*/  FFMA R24, R24, R25, R23 ;  /* 0x0000001918187223 */ /* 0x000fc60000000017 */
[----:B------:R-:W1:Y:S04]  /*06b0*/  LDS.64 R12, [R18+0x8] ;  /* 0x00000800120c7984 */ /* 0x000e680000000a00 */
[----:B------:R-:W2:Y:S01]  /*06c0*/  LDS.U16 R19, [R17+0x42] ;  /* 0x0000420011137984 */ /* 0x000ea20000000400 */
[----:B0-----:R-:W-:Y:S02]  /*06d0*/  HADD2.F32 R27, -RZ, R27.H0_H0 ;  /* 0x2000001bff1b7230 */ /* 0x001fe40000004100 */
[--C-:B-1----:R-:W-:Y:S02]  /*06e0*/  HADD2.F32 R26, -RZ, R12.reuse.H0_H0 ;  /* 0x2000000cff1a7230 */ /* 0x102fe40000004100 */
[----:B------:R-:W-:Y:S02]  /*06f0*/  HADD2.F32 R12, -RZ, R12.H1_H1 ;  /* 0x3000000cff0c7230 */ /* 0x000fe40000004100 */
[----:B--2---:R-:W-:-:S02]  /*0700*/  HADD2.F32 R25, -RZ, R19.H0_H0 ;  /* 0x20000013ff197230 */ /* 0x004fc40000004100 */
[----:B------:R-:W-:-:S03]  /*0710*/  FFMA R23, R26, R27, R15 ;  /* 0x0000001b1a177223 */ /* 0x000fc6000000000f */
[----:B------:R-:W-:Y:S02]  /*0720*/  FFMA R19, R26, R25, R14 ;  /* 0x000000191a137223 */ /* 0x000fe4000000000e */
[----:B------:R-:W0:Y:S04]  /*0730*/  LDS.64 R14, [R18+0x108] ;  /* 0x00010800120e7984 */ /* 0x000e280000000a00 */
[----:B------:R-:W1:Y:S01]  /*0740*/  LDS.U16 R26, [R17+0x50] ;  /* 0x00005000111a7984 */ /* 0x000e620000000400 */
[----:B0-----:R-:W-:Y:S02]  /*0750*/  HADD2.F32 R28, -RZ, R14.H0_H0 ;  /* 0x2000000eff1c7230 */ /* 0x001fe40000004100 */
[----:B-1----:R-:W-:-:S03]  /*0760*/  HADD2.F32 R29, -RZ, R26.H0_H0 ;  /* 0x2000001aff1d7230 */ /* 0x002fc60000004100 */
[-C--:B------:R-:W-:Y:S01]  /*0770*/  FFMA R24, R25, R28.reuse, R24 ;  /* 0x0000001c19187223 */ /* 0x080fe20000000018 */
[----:B------:R-:W-:Y:S01]  /*0780*/  LDS.U16 R26, [R17+0x60] ;  /* 0x00006000111a7984 */ /* 0x000fe20000000400 */
[----:B------:R-:W-:Y:S01]  /*0790*/  FFMA R22, R27, R28, R22 ;  /* 0x0000001c1b167223 */ /* 0x000fe20000000016 */
[----:B------:R-:W-:Y:S02]  /*07a0*/  HADD2.F32 R27, -RZ, R14.H1_H1 ;  /* 0x3000000eff1b7230 */ /* 0x000fe40000004100 */
[----:B------:R-:W-:Y:S01]  /*07b0*/  FFMA R23, R12, R29, R23 ;  /* 0x0000001d0c177223 */ /* 0x000fe20000000017 */
[----:B------:R-:W0:Y:S02]  /*07c0*/  LDS.U16 R25, [R17+0x52] ;  /* 0x0000520011197984 */ /* 0x000e240000000400 */
[----:B------:R-:W-:Y:S02]  /*07d0*/  FFMA R22, R29, R27, R22 ;  /* 0x0000001b1d167223 */ /* 0x000fe40000000016 */
[----:B------:R-:W1:Y:S01]  /*07e0*/  LDS.U16 R14, [R17+0x62] ;  /* 0x00006200110e7984 */ /* 0x000e620000000400 */
[----:B0-----:R-:W-:-:S02]  /*07f0*/  HADD2.F32 R25, -RZ, R25.H0_H0 ;  /* 0x20000019ff197230 */ /* 0x001fc40000004100 */
[----:B-1----:R-:W-:-:S03]  /*0800*/  HADD2.F32 R29, -RZ, R14.H0_H0 ;  /* 0x2000000eff1d7230 */ /* 0x002fc60000004100 */
[----:B------:R-:W-:Y:S01]  /*0810*/  FFMA R24, R25, R27, R24 ;  /* 0x0000001b19187223 */ /* 0x000fe20000000018 */
[----:B------:R-:W-:Y:S01]  /*0820*/  FFMA R19, R12, R25, R19 ;  /* 0x000000190c137223 */ /* 0x000fe20000000013 */
[----:B------:R-:W-:Y:S01]  /*0830*/  HADD2.F32 R27, -RZ, R26.H0_H0 ;  /* 0x2000001aff1b7230 */ /* 0x000fe20000004100 */
[----:B------:R-:W0:Y:S01]  /*0840*/  LDS.U16 R12, [R17+0x72] ;  /* 0x00007200110c7984 */ /* 0x000e220000000400 */
[----:B------:R-:W-:Y:S02]  /*0850*/  HADD2.F32 R26, -RZ, R13.H0_H0 ;  /* 0x2000000dff1a7230 */ /* 0x000fe40000004100 */
[--C-:B------:R-:W-:Y:S02]  /*0860*/  HADD2.F32 R25, -RZ, R15.reuse.H0_H0 ;  /* 0x2000000fff197230 */ /* 0x100fe40000004100 */
[----:B------:R-:W-:Y:S02]  /*0870*/  HADD2.F32 R15, -RZ, R15.H1_H1 ;  /* 0x3000000fff0f7230 */ /* 0x000fe40000004100 */
[C---:B------:R-:W-:Y:S01]  /*0880*/  FFMA R23, R26.reuse, R27, R23 ;  /* 0x0000001b1a177223 */ /* 0x040fe20000000017 */
[----:B------:R-:W-:Y:S01]  /*0890*/  FFMA R19, R26, R29, R19 ;  /* 0x0000001d1a137223 */ /* 0x000fe20000000013 */
[-C--:B------:R-:W-:Y:S01]  /*08a0*/  FFMA R22, R27, R25.reuse, R22 ;  /* 0x000000191b167223 */ /* 0x080fe20000000016 */
[----:B------:R-:W-:Y:S01]  /*08b0*/  HADD2.F32 R26, -RZ, R13.H1_H1 ;  /* 0x3000000dff1a7230 */ /* 0x000fe20000004100 */
[----:B------:R-:W1:Y:S01]  /*08c0*/  LDS.U16 R27, [R17+0x70] ;  /* 0x00007000111b7984 */ /* 0x000e620000000400 */
[----:B------:R-:W-:-:S03]  /*08d0*/  FFMA R24, R29, R25, R24 ;  /* 0x000000191d187223 */ /* 0x000fc60000000018 */
[----:B------:R-:W2:Y:S01]  /*08e0*/  LDS.U16 R25, [R17+0x82] ;  /* 0x0000820011197984 */ /* 0x000ea20000000400 */
[----:B0-----:R-:W-:-:S03]  /*08f0*/  HADD2.F32 R14, -RZ, R12.H0_H0 ;  /* 0x2000000cff0e7230 */ /* 0x001fc60000004100 */
[----:B------:R-:W0:Y:S02]  /*0900*/  LDS.64 R12, [R18+0x10] ;  /* 0x00001000120c7984 */ /* 0x000e240000000a00 */
[----:B------:R-:W-:Y:S01]  /*0910*/  FFMA R24, R14, R15, R24 ;  /* 0x0000000f0e187223 */ /* 0x000fe20000000018 */
[----:B-1----:R-:W-:Y:S02]  /*0920*/  HADD2.F32 R27, -RZ, R27.H0_H0 ;  /* 0x2000001bff1b7230 */ /* 0x002fe40000004100 */
[----:B--2---:R-:W-:-:S03]  /*0930*/  HADD2.F32 R25, -RZ, R25.H0_H0 ;  /* 0x20000019ff197230 */ /* 0x004fc60000004100 */
[C---:B------:R-:W-:Y:S01]  /*0940*/  FFMA R23, R26.reuse, R27, R23 ;  /* 0x0000001b1a177223 */ /* 0x040fe20000000017 */
[----:B------:R-:W-:Y:S01]  /*0950*/  FFMA R22, R27, R15, R22 ;  /* 0x0000000f1b167223 */ /* 0x000fe20000000016 */
[----:B------:R-:W-:Y:S01]  /*0960*/  FFMA R26, R26, R14, R19 ;  /* 0x0000000e1a1a7223 */ /* 0x000fe20000000013 */
[----:B------:R-:W1:Y:S01]  /*0970*/  LDS.U16 R27, [R17+0x80] ;  /* 0x00008000111b7984 */ /* 0x000e620000000400 */
[--C-:B0-----:R-:W-:Y:S02]  /*0980*/  HADD2.F32 R14, -RZ, R12.reuse.H0_H0 ;  /* 0x2000000cff0e7230 */ /* 0x101fe40000004100 */
[----:B------:R-:W-:-:S03]  /*0990*/  HADD2.F32 R12, -RZ, R12.H1_H1 ;  /* 0x3000000cff0c7230 */ /* 0x000fc60000004100 */
[----:B------:R-:W-:Y:S02]  /*09a0*/  FFMA R19, R14, R25, R26 ;  /* 0x000000190e137223 */ /* 0x000fe4000000001a */
[----:B------:R-:W0:Y:S01]  /*09b0*/  LDS.U16 R26, [R17+0x90] ;  /* 0x00009000111a7984 */ /* 0x000e220000000400 */
[----:B-1----:R-:W-:-:S05]  /*09c0*/  HADD2.F32 R27, -RZ, R27.H0_H0 ;  /* 0x2000001bff1b7230 */ /* 0x002fca0000004100 */
[----:B------:R-:W-:Y:S02]  /*09d0*/  FFMA R23, R14, R27, R23 ;  /* 0x0000001b0e177223 */ /* 0x000fe40000000017 */
[----:B------:R-:W1:Y:S01]  /*09e0*/  LDS.64 R14, [R18+0x110] ;  /* 0x00011000120e7984 */ /* 0x000e620000000a00 */
[----:B0-----:R-:W-:-:S03]  /*09f0*/  HADD2.F32 R29, -RZ, R26.H0_H0 ;  /* 0x2000001aff1d7230 */ /* 0x001fc60000004100 */
[----:B------:R-:W-:Y:S02]  /*0a00*/  LDS.U16 R26, [R17+0xb2] ;  /* 0x0000b200111a7984 */ /* 0x000fe40000000400 */
[----:B------:R-:W-:Y:S01]  /*0a10*/  FFMA R23, R12, R29, R23 ;  /* 0x0000001d0c177223 */ /* 0x000fe20000000017 */
[----:B-1----:R-:W-:-:S05]  /*0a20*/  HADD2.F32 R28, -RZ, R14.H0_H0 ;  /* 0x2000000eff1c7230 */ /* 0x002fca0000004100 */
[-C--:B------:R-:W-:Y:S01]  /*0a30*/  FFMA R24, R25, R28.reuse, R24 ;  /* 0x0000001c19187223 */ /* 0x080fe20000000018 */
[----:B------:R-:W-:Y:S01]  /*0a40*/  FFMA R22, R27, R28, R22 ;  /* 0x0000001c1b167223 */ /* 0x000fe20000000016 */
[----:B------:R-:W0:Y:S01]  /*0a50*/  LDS.U16 R25, [R17+0x92] ;  /* 0x0000920011197984 */ /* 0x000e220000000400 */
[----:B------:R-:W-:Y:S02]  /*0a60*/  HADD2.F32 R27, -RZ, R14.H1_H1 ;  /* 0x3000000eff1b7230 */ /* 0x000fe40000004100 */
[----:B------:R-:W-:Y:S01]  /*0a70*/  HADD2.F32 R28, -RZ, R15.H1_H1 ;  /* 0x3000000fff1c7230 */ /* 0x000fe20000004100 */
[----:B------:R-:W1:Y:S02]  /*0a80*/  LDS.U16 R14, [R17+0xa0] ;  /* 0x0000a000110e7984 */ /* 0x000e640000000400 */
[----:B------:R-:W-:Y:S01]  /*0a90*/  FFMA R22, R29, R27, R22 ;  /* 0x0000001b1d167223 */ /* 0x000fe20000000016 */
[----:B0-----:R-:W-:-:S05]  /*0aa0*/  HADD2.F32 R25, -RZ, R25.H0_H0 ;  /* 0x20000019ff197230 */ /* 0x001fca0000004100 */
[----:B------:R-:W-:Y:S01]  /*0ab0*/  FFMA R24, R25, R27, R24 ;  /* 0x0000001b19187223 */ /* 0x000fe20000000018 */
[----:B------:R-:W-:Y:S01]  /*0ac0*/  FFMA R19, R12, R25, R19 ;  /* 0x000000190c137223 */ /* 0x000fe20000000013 */
[----:B-1----:R-:W-:Y:S01]  /*0ad0*/  HADD2.F32 R27, -RZ, R14.H0_H0 ;  /* 0x2000000eff1b7230 */ /* 0x002fe20000004100 */
[----:B------:R-:W0:Y:S01]  /*0ae0*/  LDS.U16 R12, [R17+0xa2] ;  /* 0x0000a200110c7984 */ /* 0x000e220000000400 */
[----:B------:R-:W-:Y:S02]  /*0af0*/  HADD2.F32 R14, -RZ, R13.H0_H0 ;  /* 0x2000000dff0e7230 */ /* 0x000fe40000004100 */
[----:B------:R-:W-:-:S03]  /*0b00*/  HADD2.F32 R25, -RZ, R15.H0_H0 ;  /* 0x2000000fff197230 */ /* 0x000fc60000004100 */
[C---:B------:R-:W-:Y:S02]  /*0b10*/  FFMA R23, R14.reuse, R27, R23 ;  /* 0x0000001b0e177223 */ /* 0x040fe40000000017 */
[----:B------:R-:W-:Y:S02]  /*0b20*/  FFMA R22, R27, R25, R22 ;  /* 0x000000191b167223 */ /* 0x000fe40000000016 */
[----:B------:R-:W1:Y:S01]  /*0b30*/  LDS.U16 R27, [R17+0xb0] ;  /* 0x0000b000111b7984 */ /* 0x000e620000000400 */
[----:B0-----:R-:W-:Y:S02]  /*0b40*/  HADD2.F32 R29, -RZ, R12.H0_H0 ;  /* 0x2000000cff1d7230 */ /* 0x001fe40000004100 */
[----:B------:R-:W-:Y:S02]  /*0b50*/  HADD2.F32 R12, -RZ, R13.H1_H1 ;  /* 0x3000000dff0c7230 */ /* 0x000fe40000004100 */
[----:B------:R-:W-:Y:S02]  /*0b60*/  HADD2.F32 R13, -RZ, R26.H0_H0 ;  /* 0x2000001aff0d7230 */ /* 0x000fe40000004100 */
[----:B------:R-:W-:Y:S01]  /*0b70*/  FFMA R14, R14, R29, R19 ;  /* 0x0000001d0e0e7223 */ /* 0x000fe20000000013 */
[----:B------:R-:W-:Y:S01]  /*0b80*/  FFMA R25, R29, R25, R24 ;  /* 0x000000191d197223 */ /* 0x000fe20000000018 */
[----:B------:R-:W0:Y:S01]  /*0b90*/  LDS.U16 R26, [R17+0xc2] ;  /* 0x0000c200111a7984 */ /* 0x000e220000000400 */
[----:B-1----:R-:W-:-:S03]  /*0ba0*/  HADD2.F32 R27, -RZ, R27.H0_H0 ;  /* 0x2000001bff1b7230 */ /* 0x002fc60000004100 */
[----:B------:R-:W1:Y:S02]  /*0bb0*/  LDS.U16 R29, [R17+0xc0] ;  /* 0x0000c000111d7984 */ /* 0x000e640000000400 */
[C---:B------:R-:W-:Y:S01]  /*0bc0*/  FFMA R19, R12.reuse, R27, R23 ;  /* 0x0000001b0c137223 */ /* 0x040fe20000000017 */
[-C--:B------:R-:W-:Y:S01]  /*0bd0*/  FFMA R24, R27, R28.reuse, R22 ;  /* 0x0000001c1b187223 */ /* 0x080fe20000000016 */
[----:B------:R-:W-:Y:S01]  /*0be0*/  FFMA R27, R12, R13, R14 ;  /* 0x0000000d0c1b7223 */ /* 0x000fe2000000000e */
[----:B------:R-:W-:Y:S01]  /*0bf0*/  FFMA R23, R13, R28, R25 ;  /* 0x0000001c0d177223 */ /* 0x000fe20000000019 */
[----:B------:R-:W2:Y:S04]  /*0c00*/  LDS.64 R14, [R18+0x118] ;  /* 0x00011800120e7984 */ /* 0x000ea80000000a00 */
[----:B------:R-:W3:Y:S04]  /*0c10*/  LDS.64 R12, [R18+0x18] ;  /* 0x00001800120c7984 */ /* 0x000ee80000000a00 */
[----:B------:R-:W4:Y:S01]  /*0c20*/  LDS.U16 R18, [R17+0xe2] ;  /* 0x0000e20011127984 */ /* 0x000f220000000400 */
[----:B0-----:R-:W-:-:S02]  /*0c30*/  HADD2.F32 R26, -RZ, R26.H0_H0 ;  /* 0x2000001aff1a7230 */ /* 0x001fc40000004100 */
[----:B-1----:R-:W-:Y:S02]  /*0c40*/  HADD2.F32 R29, -RZ, R29.H0_H0 ;  /* 0x2000001dff1d7230 */ /* 0x002fe40000004100 */
[--C-:B--2---:R-:W-:Y:S02]  /*0c50*/  HADD2.F32 R25, -RZ, R14.reuse.H0_H0 ;  /* 0x2000000eff197230 */ /* 0x104fe40000004100 */
[----:B------:R-:W-:Y:S02]  /*0c60*/  HADD2.F32 R14, -RZ, R14.H1_H1 ;  /* 0x3000000eff0e7230 */ /* 0x000fe40000004100 */
[--C-:B---3--:R-:W-:Y:S02]  /*0c70*/  HADD2.F32 R28, -RZ, R12.reuse.H0_H0 ;  /* 0x2000000cff1c7230 */ /* 0x108fe40000004100 */
[-C--:B------:R-:W-:Y:S01]  /*0c80*/  FFMA R24, R29, R25.reuse, R24 ;  /* 0x000000191d187223 */ /* 0x080fe20000000018 */
[----:B------:R-:W-:Y:S01]  /*0c90*/  FFMA R23, R26, R25, R23 ;  /* 0x000000191a177223 */ /* 0x000fe20000000017 */
[----:B------:R-:W-:-:S02]  /*0ca0*/  HADD2.F32 R25, -RZ, R12.H1_H1 ;  /* 0x3000000cff197230 */ /* 0x000fc40000004100 */
[C---:B------:R-:W-:Y:S01]  /*0cb0*/  FFMA R22, R28.reuse, R29, R19 ;  /* 0x0000001d1c167223 */ /* 0x040fe20000000013 */
[----:B------:R-:W-:Y:S01]  /*0cc0*/  FFMA R19, R28, R26, R27 ;  /* 0x0000001a1c137223 */ /* 0x000fe2000000001b */
[----:B----4-:R-:W-:Y:S01]  /*0cd0*/  HADD2.F32 R18, -RZ, R18.H0_H0 ;  /* 0x20000012ff127230 */ /* 0x010fe20000004100 */
[----:B------:R-:W0:Y:S04]  /*0ce0*/  LDS.U16 R28, [R17+0xd0] ;  /* 0x0000d000111c7984 */ /* 0x000e280000000400 */
[----:B------:R-:W1:Y:S01]  /*0cf0*/  LDS.U16 R27, [R17+0xd2] ;  /* 0x0000d200111b7984 */ /* 0x000e620000000400 */
[----:B------:R-:W2:Y:S01]  /*0d00*/  S2R R26, SR_TID.X ;  /* 0x00000000001a7919 */ /* 0x000ea20000002100 */
[----:B0-----:R-:W-:Y:S01]  /*0d10*/  HADD2.F32 R29, -RZ, R28.H0_H0 ;  /* 0x2000001cff1d7230 */ /* 0x001fe20000004100 */
[----:B--2---:R-:W-:Y:S01]  /*0d20*/  LOP3.LUT R26, R26, 0x1f, RZ, 0xc0, !PT ;  /* 0x0000001f1a1a7812 */ /* 0x004fe200078ec0ff */
[----:B-1----:R-:W-:-:S03]  /*0d30*/  HADD2.F32 R12, -RZ, R27.H0_H0 ;  /* 0x2000001bff0c7230 */ /* 0x002fc60000004100 */
[----:B------:R-:W-:Y:S01]  /*0d40*/  FFMA R22, R25, R29, R22 ;  /* 0x0000001d19167223 */ /* 0x000fe20000000016 */
[----:B------:R-:W-:Y:S01]  /*0d50*/  FFMA R24, R29, R14, R24 ;  /* 0x0000000e1d187223 */ /* 0x000fe20000000018 */
[----:B------:R-:W-:Y:S01]  /*0d60*/  ISETP.NE.AND P0, PT, R26, 0x3, PT ;  /* 0x000000031a00780c */ /* 0x000fe20003f05270 */
[--C-:B------:R-:W-:Y:S02]  /*0d70*/  HADD2.F32 R27, -RZ, R13.reuse.H0_H0 ;  /* 0x2000000dff1b7230 */ /* 0x100fe40000004100 */
[----:B------:R-:W-:Y:S01]  /*0d80*/  FFMA R19, R25, R12, R19 ;  /* 0x0000000c19137223 */ /* 0x000fe20000000013 */
[----:B------:R-:W-:Y:S01]  /*0d90*/  FFMA R23, R12, R14, R23 ;  /* 0x0000000e0c177223 */ /* 0x000fe20000000017 */
[----:B------:R-:W0:Y:S01]  /*0da0*/  LDS.U16 R25, [R17+0xe0] ;  /* 0x0000e00011197984 */ /* 0x000e220000000400 */
[----:B------:R-:W-:Y:S02]  /*0db0*/  HADD2.F32 R13, -RZ, R13.H1_H1 ;  /* 0x3000000dff0d7230 */ /* 0x000fe40000004100 */
[----:B------:R-:W-:Y:S01]  /*0dc0*/  FFMA R19, R27, R18, R19 ;  /* 0x000000121b137223 */ /* 0x000fe20000000013 */
[----:B------:R-:W1:Y:S04]  /*0dd0*/  LDS.U16 R12, [R17+0xf0] ;  /* 0x0000f000110c7984 */ /* 0x000e680000000400 */
[----:B------:R-:W2:Y:S01]  /*0de0*/  LDS.U16 R14, [R17+0xf2] ;  /* 0x0000f200110e7984 */ /* 0x000ea20000000400 */
[----:B0-----:R-:W-:-:S02]  /*0df0*/  HADD2.F32 R29, -RZ, R25.H0_H0 ;  /* 0x20000019ff1d7230 */ /* 0x001fc40000004100 */
[--C-:B------:R-:W-:Y:S02]  /*0e00*/  HADD2.F32 R25, -RZ, R15.reuse.H0_H0 ;  /* 0x2000000fff197230 */ /* 0x100fe40000004100 */
[----:B------:R-:W-:Y:S02]  /*0e10*/  HADD2.F32 R15, -RZ, R15.H1_H1 ;  /* 0x3000000fff0f7230 */ /* 0x000fe40000004100 */
[----:B------:R-:W-:Y:S01]  /*0e20*/  FFMA R22, R27, R29, R22 ;  /* 0x0000001d1b167223 */ /* 0x000fe20000000016 */
[----:B-1----:R-:W-:Y:S02]  /*0e30*/  HADD2.F32 R27, -RZ, R12.H0_H0 ;  /* 0x2000000cff1b7230 */ /* 0x002fe40000004100 */
[-C--:B------:R-:W-:Y:S01]  /*0e40*/  FFMA R24, R29, R25.reuse, R24 ;  /* 0x000000191d187223 */ /* 0x080fe20000000018 */
[----:B--2---:R-:W-:Y:S02]  /*0e50*/  HADD2.F32 R14, -RZ, R14.H0_H0 ;  /* 0x2000000eff0e7230 */ /* 0x004fe40000004100 */
[----:B------:R-:W-:Y:S01]  /*0e60*/  FFMA R23, R18, R25, R23 ;  /* 0x0000001912177223 */ /* 0x000fe20000000017 */
[----:B------:R-:W-:Y:S01]  /*0e70*/  FFMA R17, R13, R27, R22 ;  /* 0x0000001b0d117223 */ /* 0x000fe20000000016 */
[-C--:B------:R-:W-:Y:S01]  /*0e80*/  FFMA R18, R27, R15.reuse, R24 ;  /* 0x0000000f1b127223 */ /* 0x080fe20000000018 */
[----:B------:R-:W-:Y:S01]  /*0e90*/  FFMA R19, R13, R14, R19 ;  /* 0x0000000e0d137223 */ /* 0x000fe20000000013 */
[----:B------:R-:W-:Y:S01]  /*0ea0*/  FFMA R22, R14, R15, R23 ;  /* 0x0000000f0e167223 */ /* 0x000fe20000000017 */
[----:B------:R-:W-:Y:S06]  /*0eb0*/  @P0 BRA `(.L_x_1) ;  /* 0x0000000000f00947 */ /* 0x000fec0003800000 */
[----:B------:R-:W-:Y:S01]  /*0ec0*/  HADD2.F32 R12, -RZ, R21.H0_H0 ;  /* 0x20000015ff0c7230 */ /* 0x000fe20000004100 */
[----:B------:R-:W-:Y:S01]  /*0ed0*/  UIADD3 UR5, UPT, UPT, UR38, 0x7, URZ ;  /* 0x0000000726057890 */ /* 0x000fe2000fffe0ff */
[----:B------:R-:W-:Y:S01]  /*0ee0*/  HADD2.F32 R14, -RZ, R20.H0_H0 ;  /* 0x20000014ff0e7230 */ /* 0x000fe20000004100 */
[----:B------:R-:W-:Y:S01]  /*0ef0*/  UIADD3 UR4, UPT, UPT, UR38, 0x6, URZ ;  /* 0x0000000626047890 */ /* 0x000fe2000fffe0ff */
[----:B------:R-:W-:Y:S02]  /*0f00*/  HADD2.F32 R20, -RZ, R3.H0_H0 ;  /* 0x20000003ff147230 */ /* 0x000fe40000004100 */
[----:B------:R-:W-:Y:S01]  /*0f10*/  HFMA2 R3, -RZ, RZ, 0, 1.78813934326171875e-07 ;  /* 0x00000003ff037431 */ /* 0x000fe200000001ff */
[----:B------:R-:W0:Y:S01]  /*0f20*/  F2F.F64.F32 R12, R12 ;  /* 0x0000000c000c7310 */ /* 0x000e220000201800 */
[----:B------:R-:W-:Y:S02]  /*0f30*/  HADD2.F32 R7, -RZ, R7.H0_H0 ;  /* 0x20000007ff077230 */ /* 0x000fe40000004100 */
[----:B------:R-:W-:-:S02]  /*0f40*/  HADD2.F32 R26, -RZ, R11.H0_H0 ;  /* 0x2000000bff1a7230 */ /* 0x000fc40000004100 */
[----:B------:R-:W-:Y:S01]  /*0f50*/  HADD2.F32 R11, -RZ, R6.H0_H0 ;  /* 0x20000006ff0b7230 */ /* 0x000fe20000004100 */
[----:B------:R1:W-:Y:S01]  /*0f60*/  STL [R1], R3 ;  /* 0x0000000301007387 */ /* 0x0003e20000100800 */
[----:B------:R-:W-:Y:S01]  /*0f70*/  HADD2.F32 R9, -RZ, R9.H0_H0 ;  /* 0x20000009ff097230 */ /* 0x000fe20000004100 */
[----:B------:R-:W2:Y:S01]  /*0f80*/  F2F.F64.F32 R14, R14 ;  /* 0x0000000e000e7310 */ /* 0x000ea20000201800 */
[----:B------:R-:W-:Y:S02]  /*0f90*/  HADD2.F32 R24, -RZ, R4.H0_H0 ;  /* 0x20000004ff187230 */ /* 0x000fe40000004100 */
[----:B------:R-:W-:Y:S02]  /*0fa0*/  HADD2.F32 R28, -RZ, R0.H0_H0 ;  /* 0x20000000ff1c7230 */ /* 0x000fe40000004100 */
[----:B------:R-:W-:Y:S01]  /*0fb0*/  HADD2.F32 R10, -RZ, R10.H0_H0 ;  /* 0x2000000aff0a7230 */ /* 0x000fe20000004100 */
[----:B0-----:R0:W-:Y:S02]  /*0fc0*/  STL.64 [R1+0x8], R12 ;  /* 0x0000080c01007387 */ /* 0x0011e40000100a00 */
[----:B------:R-:W3:Y:S01]  /*0fd0*/  F2F.F64.F32 R20, R20 ;  /* 0x0000001400147310 */ /* 0x000ee20000201800 */
[----:B------:R-:W-:Y:S01]  /*0fe0*/  HADD2.F32 R0, -RZ, R8.H0_H0 ;  /* 0x20000008ff007230 */ /* 0x000fe20000004100 */
[----:B-1----:R-:W-:Y:S01]  /*0ff0*/  MOV R3, UR4 ;  /* 0x0000000400037c02 */ /* 0x002fe20008000f00 */
[----:B------:R-:W-:Y:S01]  /*1000*/  HADD2.F32 R5, -RZ, R5.H0_H0 ;  /* 0x20000005ff057230 */ /* 0x000fe20000004100 */
[----:B--2---:R-:W-:Y:S04]  /*1010*/  STL.64 [R1+0x10], R14 ;  /* 0x0000100e01007387 */ /* 0x004fe80000100a00 */
[----:B------:R-:W1:Y:S01]  /*1020*/  F2F.F64.F32 R6, R7 ;  /* 0x0000000700067310 */ /* 0x000e620000201800 */
[----:B------:R-:W-:Y:S04]  /*1030*/  STL.64 [R1+0x68], R2 ;  /* 0x0000680201007387 */ /* 0x000fe80000100a00 */
[----:B---3--:R2:W-:Y:S03]  /*1040*/  STL.64 [R1+0x18], R20 ;  /* 0x0000181401007387 */ /* 0x0085e60000100a00 */
[----:B0-----:R-:W0:Y:S01]  /*1050*/  F2F.F64.F32 R12, R11 ;  /* 0x0000000b000c7310 */ /* 0x001e220000201800 */
[----:B-1----:R1:W-:Y:S07]  /*1060*/  STL.64 [R1+0x48], R6 ;  /* 0x0000480601007387 */ /* 0x0023ee0000100a00 */
[----:B------:R-:W3:Y:S01]  /*1070*/  F2F.F64.F32 R8, R9 ;  /* 0x0000000900087310 */ /* 0x000ee20000201800 */
[----:B--2---:R-:W-:-:S02]  /*1080*/  IADD3 R20, PT, PT, R2, 0x8, RZ ;  /* 0x0000000802147810 */ /* 0x004fc40007ffe0ff */
[----:B------:R-:W-:Y:S01]  /*1090*/  MOV R21, R3 ;  /* 0x0000000300157202 */ /* 0x000fe20000000f00 */
[----:B0-----:R0:W-:Y:S04]  /*10a0*/  STL.64 [R1+0x40], R12 ;  /* 0x0000400c01007387 */ /* 0x0011e80000100a00 */
[----:B------:R-:W2:Y:S01]  /*10b0*/  F2F.F64.F32 R24, R24 ;  /* 0x0000001800187310 */ /* 0x000ea20000201800 */
[----:B-1----:R-:W-:Y:S01]  /*10c0*/  MOV R7, UR5 ;  /* 0x0000000500077c02 */ /* 0x002fe20008000f00 */
[----:B------:R-:W-:Y:S01]  /*10d0*/  STL.64 [R1+0x78], R20 ;  /* 0x0000781401007387 */ /* 0x000fe20000100a00 */
[----:B------:R-:W1:Y:S01]  /*10e0*/  LDCU.64 UR4, c[0x4][0x8] ;  /* 0x01000100ff0477ac */ /* 0x000e620008000a00 */
[----:B------:R-:W-:-:S04]  /*10f0*/  MOV R6, R2 ;  /* 0x0000000200067202 */ /* 0x000fc80000000f00 */
[----:B------:R-:W4:Y:S01]  /*1100*/  F2F.F64.F32 R26, R26 ;  /* 0x0000001a001a7310 */ /* 0x000f220000201800 */
[----:B---3--:R-:W-:Y:S01]  /*1110*/  STL.64 [R1+0x58], R8 ;  /* 0x0000580801007387 */ /* 0x008fe20000100a00 */
[----:B0-----:R-:W-:Y:S02]  /*1120*/  MOV R12, R20 ;  /* 0x00000014000c7202 */ /* 0x001fe40000000f00 */
[----:B------:R-:W-:Y:S01]  /*1130*/  MOV R13, R7 ;  /* 0x00000007000d7202 */ /* 0x000fe20000000f00 */
[----:B------:R0:W-:Y:S03]  /*1140*/  STL.64 [R1+0x70], R6 ;  /* 0x0000700601007387 */ /* 0x0001e60000100a00 */
[----:B------:R-:W3:Y:S01]  /*1150*/  F2F.F64.F32 R28, R28 ;  /* 0x0000001c001c7310 */ /* 0x000ee20000201800 */
[----:B--2---:R-:W-:Y:S04]  /*1160*/  STL.64 [R1+0x20], R24 ;  /* 0x0000201801007387 */ /* 0x004fe80000100a00 */
[----:B------:R-:W-:Y:S03]  /*1170*/  STL.64 [R1+0x80], R12 ;  /* 0x0000800c01007387 */ /* 0x000fe60000100a00 */
[----:B------:R2:W5:Y:S01]  /*1180*/  F2F.F64.F32 R14, R0 ;  /* 0x00000000000e7310 */ /* 0x0005620000201800 */
[----:B----4-:R-:W-:Y:S01]  /*1190*/  STL.64 [R1+0x28], R26 ;  /* 0x0000281a01007387 */ /* 0x010fe20000100a00 */
[----:B0-----:R-:W-:-:S02]  /*11a0*/  MOV R6, UR39 ;  /* 0x0000002700067c02 */ /* 0x001fc40008000f00 */
[----:B------:R-:W-:Y:S01]  /*11b0*/  MOV R7, UR40 ;  /* 0x0000002800077c02 */ /* 0x000fe20008000f00 */
[----:B---3--:R-:W-:Y:S03]  /*11c0*/  STL.64 [R1+0x30], R28 ;  /* 0x0000301c01007387 */ /* 0x008fe60000100a00 */
[----:B------:R-:W0:Y:S01]  /*11d0*/  F2F.F64.F32 R10, R10 ;  /* 0x0000000a000a7310 */ /* 0x000e220000201800 */
[----:B--2---:R-:W-:-:S04]  /*11e0*/  MOV R0, 0x0 ;  /* 0x0000000000007802 */ /* 0x004fc80000000f00 */
[----:B------:R2:W3:Y:S01]  /*11f0*/  LDC.64 R8, c[0x4][R0] ;  /* 0x0100000000087b82 */ /* 0x0004e20000000a00 */
[----:B-----5:R-:W-:Y:S02]  /*1200*/  STL.64 [R1+0x50], R14 ;  /* 0x0000500e01007387 */ /* 0x020fe40000100a00 */
[----:B------:R-:W4:Y:S02]  /*1210*/  F2F.F64.F32 R4, R5 ;  /* 0x0000000500047310 */ /* 0x000f240000201800 */
[----:B0-----:R-:W-:Y:S04]  /*1220*/  STL.64 [R1+0x60], R10 ;  /* 0x0000600a01007387 */ /* 0x001fe80000100a00 */
[----:B----4-:R1:W-:Y:S02]  /*1230*/  STL.64 [R1+0x38], R4 ;  /* 0x0000380401007387 */ /* 0x0103e40000100a00 */
[----:B-1----:R-:W-:-:S02]  /*1240*/  MOV R4, UR4 ;  /* 0x0000000400047c02 */ /* 0x002fc40008000f00 */
[----:B--2---:R-:W-:-:S07]  /*1250*/  MOV R5, UR5 ;  /* 0x0000000500057c02 */ /* 0x004fce0008000f00 */
[----:B------:R-:W-:-:S07]  /*1260*/  LEPC R20, `(.L_x_1) ;  /* 0x000000001014794e */ /* 0x000fce0000000000 */
[----:B---3--:R-:W-:Y:S05]  /*1270*/  CALL.ABS.NOINC R8 ;  /* 0x0000000008007343 */ /* 0x008fea0003c00000 */
.L_x_1:
[----:B------:R-:W-:Y:S05]  /*1280*/  BSYNC.RECONVERGENT B6 ;  /* 0x0000000000067941 */ /* 0x000fea0003800200 */
.L_x_0:
[----:B------:R-:W0:Y:S01]  /*1290*/  LDC.64 R6, c[0x0][0x3a0] ;  /* 0x0000e800ff067b82 */ /* 0x000e220000000a00 */
[----:B------:R-:W1:Y:S01]  /*12a0*/  LDCU.64 UR4, c[0x0][0x3a0] ;  /* 0x00007400ff0477ac */ /* 0x000e620008000a00 */
[----:B------:R-:W-:Y:S02]  /*12b0*/  SHF.L.U32 R3, R2, 0x3, RZ ;  /* 0x0000000302037819 */ /* 0x000fe400000006ff */
[----:B------:R-:W-:-:S04]  /*12c0*/  IADD3 R0, PT, PT, R16, 0x1, RZ ;  /* 0x0000000110007810 */ /* 0x000fc80007ffe0ff */
[-C--:B------:R-:W-:Y:S02]  /*12d0*/  IADD3 R5, P0, PT, R0, R3.reuse, RZ ;  /* 0x0000000300057210 */ /* 0x080fe40007f1e0ff */
[----:B------:R-:W-:Y:S02]  /*12e0*/  IADD3 R3, PT, PT, R16, R3, RZ ;  /* 0x0000000310037210 */ /* 0x000fe40007ffe0ff */
[----:B------:R-:W-:Y:S02]  /*12f0*/  LEA.HI.X.SX32 R0, R0, RZ, 0x1, P0 ;  /* 0x000000ff00007211 */ /* 0x000fe400000f0eff */
[----:B-1----:R-:W-:-:S04]  /*1300*/  LEA R4, P0, R5, UR4, 0x2 ;  /* 0x0000000405047c11 */ /* 0x002fc8000f8010ff */
[----:B------:R-:W-:Y:S01]  /*1310*/  LEA.HI.X R5, R5, UR5, R0, 0x2, P0 ;  /* 0x0000000505057c11 */ /* 0x000fe200080f1400 */
[----:B0-----:R-:W-:-:S05]  /*1320*/  IMAD.WIDE R2, R3, 0x4, R6 ;  /* 0x0000000403027825 */ /* 0x001fca00078e0206 */
[----:B------:R-:W-:Y:S04]  /*1330*/  STG.E desc[UR36][R2.64], R17 ;  /* 0x0000001102007986 */ /* 0x000fe8000c101924 */
[----:B------:R-:W-:Y:S04]  /*1340*/  STG.E desc[UR36][R2.64+0x4], R19 ;  /* 0x0000041302007986 */ /* 0x000fe8000c101924 */
[----:B------:R-:W-:Y:S04]  /*1350*/  STG.E desc[UR36][R2.64+0x100], R18 ;  /* 0x0001001202007986 */ /* 0x000fe8000c101924 */
[----:B------:R-:W-:Y:S01]  /*1360*/  STG.E desc[UR36][R4.64+0x100], R22 ;  /* 0x0001001604007986 */ /* 0x000fe2000c101924 */
[----:B------:R-:W-:Y:S05]  /*1370*/  EXIT ;  /* 0x000000000000794d */ /* 0x000fea0003800000 */
.L_x_2:
[----:B------:R-:W-:-:S00]  /*1380*/  BRA `(.L_x_2) ;  /* 0xfffffffc00fc7947 */ /* 0x000fc0000383ffff */
[----:B------:R-:W-:-:S00]  /*1390*/  NOP ;  /* 0x0000000000007918 */ /* 0x000fc00000000000 */
        /* <DEDUP_REMOVED lines=14> */
.L_x_3:


//--------------------- .nv.global.init           --------------------------
	.section	.nv.global.init,"aw",@progbits
.nv.global.init:
	.type		$str,@object
	.size		$str,(.L_0 - $str)
$str:
        /*0000*/ 	.byte	0x54, 0x25, 0x64, 0x3a, 0x0a, 0x09, 0x25, 0x66, 0x20, 0x25, 0x66, 0x0a, 0x09, 0x25, 0x66, 0x20
        /*0010*/ 	.byte	0x25, 0x66, 0x0a, 0x09, 0x25, 0x66, 0x20, 0x25, 0x66, 0x0a, 0x09, 0x25, 0x66, 0x20, 0x25, 0x66
        /*0020*/ 	.byte	0x0a, 0x42, 0x3a, 0x0a, 0x09, 0x25, 0x66, 0x20, 0x25, 0x66, 0x0a, 0x09, 0x25, 0x66, 0x20, 0x25
        /*0030*/ 	.byte	0x66, 0x0a, 0x23, 0x23, 0x23, 0x3a, 0x20, 0x25, 0x64, 0x20, 0x2c, 0x25, 0x64, 0x0a, 0x23, 0x23
        /*0040*/ 	.byte	0x23, 0x3a, 0x20, 0x25, 0x64, 0x20, 0x2c, 0x25, 0x64, 0x0a, 0x23, 0x23, 0x23, 0x3a, 0x20, 0x25
        /*0050*/ 	.byte	0x64, 0x20, 0x2c, 0x25, 0x64, 0x0a, 0x23, 0x23, 0x23, 0x3a, 0x20, 0x25, 0x64, 0x20, 0x2c, 0x25
        /*0060*/ 	.byte	0x64, 0x0a, 0x00
.L_0:


//--------------------- .nv.shared._Z16mma_m16n8k16_ptxILi16ELi8EEvP6__halfS1_iiiPf --------------------------
	.section	.nv.shared._Z16mma_m16n8k16_ptxILi16ELi8EEvP6__halfS1_iiiPf,"aw",@nobits
	.sectionflags	@""
	.align	2
.nv.shared._Z16mma_m16n8k16_ptxILi16ELi8EEvP6__halfS1_iiiPf:
	.zero		1792


//--------------------- .nv.shared.reserved.0     --------------------------
	.section	.nv.shared.reserved.0,"aw",@nobits
	.weak		__nv_reservedSMEM_offset_0_alias
	.size		__nv_reservedSMEM_offset_0_alias, 0, 64
	.other		__nv_reservedSMEM_offset_0_alias,@"STO_CUDA_RESERVED_SHARED STV_DEFAULT"
__nv_reservedSMEM_offset_0_alias:
	.zero		0
	.zero		64


//--------------------- .nv.constant0._Z16mma_m16n8k16_ptxILi16ELi8EEvP6__halfS1_iiiPf --------------------------
	.section	.nv.constant0._Z16mma_m16n8k16_ptxILi16ELi8EEvP6__halfS1_iiiPf,"a",@progbits
	.sectionflags	@""
	.align	4
.nv.constant0._Z16mma_m16n8k16_ptxILi16ELi8EEvP6__halfS1_iiiPf:
	.zero		936


//--------------------- SYMBOLS --------------------------

	.type		.nv.reservedSmem.offset0,@object
	.size		.nv.reservedSmem.offset0,0x4
	.type		.nv.reservedSmem.cap,@object
	.size		.nv.reservedSmem.cap,0x4
	.type		vprintf,@function
